def matmul_kernel(
    a_ptr,
    b_ptr,
    c_ptr,
    M,
    N,
    K,
    stride_am,
    stride_ak,
    stride_bk,
    stride_bn,
    stride_cm,
    stride_cn,
    BLOCK_M: tl.constexpr,
    BLOCK_N: tl.constexpr,
    BLOCK_K: tl.constexpr,
    GROUP_M: tl.constexpr,
):
    pid = tl.program_id(axis=0)
    num_pid_m = tl.cdiv(M, BLOCK_M)
    num_pid_n = tl.cdiv(N, BLOCK_N)
    num_pid_in_group = GROUP_M * num_pid_n
    group_id = pid // num_pid_in_group
    first_pid_m = group_id * GROUP_M
    group_size_m = min(num_pid_m - first_pid_m, GROUP_M)
    pid_m = first_pid_m + ((pid % num_pid_in_group) % group_size_m)
    pid_n = (pid % num_pid_in_group) // group_size_m

    offs_am = (pid_m * BLOCK_M + tl.arange(0, BLOCK_M)) % M
    offs_bn = (pid_n * BLOCK_N + tl.arange(0, BLOCK_N)) % N
    offs_k = tl.arange(0, BLOCK_K)
    a_ptrs = a_ptr + offs_am[:, None] * stride_am + offs_k[None, :] * stride_ak
    b_ptrs = b_ptr + offs_k[:, None] * stride_bk + offs_bn[None, :] * stride_bn

    acc = tl.zeros((BLOCK_M, BLOCK_N), dtype=tl.float32)
    for kk in range(0, tl.cdiv(K, BLOCK_K)):
        a = tl.load(a_ptrs, mask=offs_k[None, :] < K - kk * BLOCK_K, other=0.0)
        b = tl.load(b_ptrs, mask=offs_k[:, None] < K - kk * BLOCK_K, other=0.0)
        acc = tl.dot(a, b, acc)
        a_ptrs += BLOCK_K * stride_ak
        b_ptrs += BLOCK_K * stride_bk

    c = acc.to(c_ptr.dtype.element_ty)
    offs_cm = pid_m * BLOCK_M + tl.arange(0, BLOCK_M)
    offs_cn = pid_n * BLOCK_N + tl.arange(0, BLOCK_N)
    c_ptrs = c_ptr + offs_cm[:, None] * stride_cm + offs_cn[None, :] * stride_cn
    mask = (offs_cm[:, None] < M) & (offs_cn[None, :] < N)
    tl.store(c_ptrs, c, mask=mask)

# config = {"BLOCK_K": 32, "BLOCK_M": 32, "BLOCK_N": 64, "GROUP_M": 8, "arch": "sm_90", "dtype": "bf16", "num_ctas": 1, "num_stages": 2, "num_warps": 8}
# arch = sm_90


// ===== COMPILED SASS (sm_90a) =====

	.target	sm_90a

	.elftype	@"ET_EXEC"


//--------------------- .note.nv.tkinfo           --------------------------
	.section	.note.nv.tkinfo,"",@"SHT_NOTE"
	.sectionflags	@"SHF_NOTE_NV_TKINFO"
	.tkinfo
        /*0018*/ 	.word	0x00000002
        /*0030*/ 	.string	""
        /*0030*/ 	.string	"ptxas"
        /*0030*/ 	.string	"Cuda compilation tools, release 13.0, V13.0.88"
        /*0030*/ 	.string	"Build cuda_13.0.r13.0/compiler.36424714_0"
        /*0030*/ 	.string	"-v  -suppress-debug-info  -lineinfo  -arch sm_90a "



//--------------------- .note.nv.cuinfo           --------------------------
	.section	.note.nv.cuinfo,"",@"SHT_NOTE"
	.sectionflags	@"SHF_NOTE_NV_CUINFO"
        /*0018*/ 	.short	0x0002
        /*001a*/ 	.short	0x005a
        /*001c*/ 	.short	0x0082
	.zero		2


//--------------------- .nv.info                  --------------------------
	.section	.nv.info,"",@"SHT_CUDA_INFO"
	.align	4


	//----- nvinfo : EIATTR_REGCOUNT
	.align		4
        /*0000*/ 	.byte	0x04, 0x2f
        /*0002*/ 	.short	(.L_1 - .L_0)
	.align		4
.L_0:
        /*0004*/ 	.word	index@(matmul_kernel)
        /*0008*/ 	.word	0x0000004f


	//----- nvinfo : EIATTR_FRAME_SIZE
	.align		4
.L_1:
        /*000c*/ 	.byte	0x04, 0x11
        /*000e*/ 	.short	(.L_3 - .L_2)
	.align		4
.L_2:
        /*0010*/ 	.word	index@(matmul_kernel)
        /*0014*/ 	.word	0x00000000


	//----- nvinfo : EIATTR_MIN_STACK_SIZE
	.align		4
.L_3:
        /*0018*/ 	.byte	0x04, 0x12
        /*001a*/ 	.short	(.L_5 - .L_4)
	.align		4
.L_4:
        /*001c*/ 	.word	index@(matmul_kernel)
        /*0020*/ 	.word	0x00000000
.L_5:


//--------------------- .nv.compat                --------------------------
	.section	.nv.compat,"",@"SHT_CUDA_COMPAT_INFO"
	.align	4
        /*0000*/ 	.byte	0x02, 0x09, 0x01, 0x00, 0x02, 0x02, 0x01, 0x00, 0x02, 0x05, 0x05, 0x00, 0x03, 0x07, 0x01, 0x01
        /*0010*/ 	.byte	0x02, 0x03, 0x00, 0x00, 0x02, 0x06, 0x01, 0x00, 0x04, 0x0b, 0x08, 0x00, 0x00, 0x00, 0x00, 0x00
        /*0020*/ 	.byte	0x00, 0x00, 0x00, 0x00


//--------------------- .nv.info.matmul_kernel    --------------------------
	.section	.nv.info.matmul_kernel,"",@"SHT_CUDA_INFO"
	.sectionflags	@""
	.align	4


	//----- nvinfo : EIATTR_CUDA_API_VERSION
	.align		4
        /*0000*/ 	.byte	0x04, 0x37
        /*0002*/ 	.short	(.L_7 - .L_6)
.L_6:
        /*0004*/ 	.word	0x00000082


	//----- nvinfo : EIATTR_KPARAM_INFO
	.align		4
.L_7:
        /*0008*/ 	.byte	0x04, 0x17
        /*000a*/ 	.short	(.L_9 - .L_8)
.L_8:
        /*000c*/ 	.word	0x00000000
        /*0010*/ 	.short	0x000d
        /*0012*/ 	.short	0x0048
        /*0014*/ 	.byte	0x00, 0xf4, 0x21, 0x00


	//----- nvinfo : EIATTR_KPARAM_INFO
	.align		4
.L_9:
        /*0018*/ 	.byte	0x04, 0x17
        /*001a*/ 	.short	(.L_11 - .L_10)
.L_10:
        /*001c*/ 	.word	0x00000000
        /*0020*/ 	.short	0x000c
        /*0022*/ 	.short	0x0040
        /*0024*/ 	.byte	0x00, 0xf4, 0x21, 0x00


	//----- nvinfo : EIATTR_KPARAM_INFO
	.align		4
.L_11:
        /*0028*/ 	.byte	0x04, 0x17
        /*002a*/ 	.short	(.L_13 - .L_12)
.L_12:
        /*002c*/ 	.word	0x00000000
        /*0030*/ 	.short	0x000b
        /*0032*/ 	.short	0x0038
        /*0034*/ 	.byte	0x00, 0xf0, 0x11, 0x00


	//----- nvinfo : EIATTR_KPARAM_INFO
	.align		4
.L_13:
        /*0038*/ 	.byte	0x04, 0x17
        /*003a*/ 	.short	(.L_15 - .L_14)
.L_14:
        /*003c*/ 	.word	0x00000000
        /*0040*/ 	.short	0x000a
        /*0042*/ 	.short	0x0034
        /*0044*/ 	.byte	0x00, 0xf0, 0x11, 0x00


	//----- nvinfo : EIATTR_KPARAM_INFO
	.align		4
.L_15:
        /*0048*/ 	.byte	0x04, 0x17
        /*004a*/ 	.short	(.L_17 - .L_16)
.L_16:
        /*004c*/ 	.word	0x00000000
        /*0050*/ 	.short	0x0009
        /*0052*/ 	.short	0x0030
        /*0054*/ 	.byte	0x00, 0xf0, 0x11, 0x00


	//----- nvinfo : EIATTR_KPARAM_INFO
	.align		4
.L_17:
        /*0058*/ 	.byte	0x04, 0x17
        /*005a*/ 	.short	(.L_19 - .L_18)
.L_18:
        /*005c*/ 	.word	0x00000000
        /*0060*/ 	.short	0x0008
        /*0062*/ 	.short	0x002c
        /*0064*/ 	.byte	0x00, 0xf0, 0x11, 0x00


	//----- nvinfo : EIATTR_KPARAM_INFO
	.align		4
.L_19:
        /*0068*/ 	.byte	0x04, 0x17
        /*006a*/ 	.short	(.L_21 - .L_20)
.L_20:
        /*006c*/ 	.word	0x00000000
        /*0070*/ 	.short	0x0007
        /*0072*/ 	.short	0x0028
        /*0074*/ 	.byte	0x00, 0xf0, 0x11, 0x00


	//----- nvinfo : EIATTR_KPARAM_INFO
	.align		4
.L_21:
        /*0078*/ 	.byte	0x04, 0x17
        /*007a*/ 	.short	(.L_23 - .L_22)
.L_22:
        /*007c*/ 	.word	0x00000000
        /*0080*/ 	.short	0x0006
        /*0082*/ 	.short	0x0024
        /*0084*/ 	.byte	0x00, 0xf0, 0x11, 0x00


	//----- nvinfo : EIATTR_KPARAM_INFO
	.align		4
.L_23:
        /*0088*/ 	.byte	0x04, 0x17
        /*008a*/ 	.short	(.L_25 - .L_24)
.L_24:
        /*008c*/ 	.word	0x00000000
        /*0090*/ 	.short	0x0005
        /*0092*/ 	.short	0x0020
        /*0094*/ 	.byte	0x00, 0xf0, 0x11, 0x00


	//----- nvinfo : EIATTR_KPARAM_INFO
	.align		4
.L_25:
        /*0098*/ 	.byte	0x04, 0x17
        /*009a*/ 	.short	(.L_27 - .L_26)
.L_26:
        /*009c*/ 	.word	0x00000000
        /*00a0*/ 	.short	0x0004
        /*00a2*/ 	.short	0x001c
        /*00a4*/ 	.byte	0x00, 0xf0, 0x11, 0x00


	//----- nvinfo : EIATTR_KPARAM_INFO
	.align		4
.L_27:
        /*00a8*/ 	.byte	0x04, 0x17
        /*00aa*/ 	.short	(.L_29 - .L_28)
.L_28:
        /*00ac*/ 	.word	0x00000000
        /*00b0*/ 	.short	0x0003
        /*00b2*/ 	.short	0x0018
        /*00b4*/ 	.byte	0x00, 0xf0, 0x11, 0x00


	//----- nvinfo : EIATTR_KPARAM_INFO
	.align		4
.L_29:
        /*00b8*/ 	.byte	0x04, 0x17
        /*00ba*/ 	.short	(.L_31 - .L_30)
.L_30:
        /*00bc*/ 	.word	0x00000000
        /*00c0*/ 	.short	0x0002
        /*00c2*/ 	.short	0x0010
        /*00c4*/ 	.byte	0x00, 0xf4, 0x21, 0x00


	//----- nvinfo : EIATTR_KPARAM_INFO
	.align		4
.L_31:
        /*00c8*/ 	.byte	0x04, 0x17
        /*00ca*/ 	.short	(.L_33 - .L_32)
.L_32:
        /*00cc*/ 	.word	0x00000000
        /*00d0*/ 	.short	0x0001
        /*00d2*/ 	.short	0x0008
        /*00d4*/ 	.byte	0x00, 0xf4, 0x21, 0x00


	//----- nvinfo : EIATTR_KPARAM_INFO
	.align		4
.L_33:
        /*00d8*/ 	.byte	0x04, 0x17
        /*00da*/ 	.short	(.L_35 - .L_34)
.L_34:
        /*00dc*/ 	.word	0x00000000
        /*00e0*/ 	.short	0x0000
        /*00e2*/ 	.short	0x0000
        /*00e4*/ 	.byte	0x00, 0xf4, 0x21, 0x00


	//----- nvinfo : EIATTR_SPARSE_MMA_MASK
	.align		4
.L_35:
        /*00e8*/ 	.byte	0x03, 0x50
        /*00ea*/ 	.short	0x0000


	//----- nvinfo : EIATTR_MAXREG_COUNT
	.align		4
        /*00ec*/ 	.byte	0x03, 0x1b
        /*00ee*/ 	.short	0x00ff


	//----- nvinfo : EIATTR_NUM_BARRIERS
	.align		4
        /*00f0*/ 	.byte	0x02, 0x4c
        /*00f2*/ 	.byte	0x01
	.zero		1


	//----- nvinfo : EIATTR_MERCURY_ISA_VERSION
	.align		4
        /*00f4*/ 	.byte	0x03, 0x5f
        /*00f6*/ 	.short	0x0101


	//----- nvinfo : EIATTR_EXIT_INSTR_OFFSETS
	.align		4
        /*00f8*/ 	.byte	0x04, 0x1c
        /*00fa*/ 	.short	(.L_37 - .L_36)


	//   ....[0]....
.L_36:
        /*00fc*/ 	.word	0x00001cc0


	//   ....[1]....
        /*0100*/ 	.word	0x00001cf0


	//----- nvinfo : EIATTR_REQNTID
	.align		4
.L_37:
        /*0104*/ 	.byte	0x04, 0x10
        /*0106*/ 	.short	(.L_39 - .L_38)
.L_38:
        /*0108*/ 	.word	0x00000100
        /*010c*/ 	.word	0x00000001
        /*0110*/ 	.word	0x00000001


	//----- nvinfo : EIATTR_CBANK_PARAM_SIZE
	.align		4
.L_39:
        /*0114*/ 	.byte	0x03, 0x19
        /*0116*/ 	.short	0x0050


	//----- nvinfo : EIATTR_PARAM_CBANK
	.align		4
        /*0118*/ 	.byte	0x04, 0x0a
        /*011a*/ 	.short	(.L_41 - .L_40)
	.align		4
.L_40:
        /*011c*/ 	.word	index@(.nv.constant0.matmul_kernel)
        /*0120*/ 	.short	0x0210
        /*0122*/ 	.short	0x0050


	//----- nvinfo : EIATTR_SW_WAR
	.align		4
.L_41:
        /*0124*/ 	.byte	0x04, 0x36
        /*0126*/ 	.short	(.L_43 - .L_42)
.L_42:
        /*0128*/ 	.word	0x00000008
.L_43:


//--------------------- .nv.callgraph             --------------------------
	.section	.nv.callgraph,"",@"SHT_CUDA_CALLGRAPH"
	.align	4
	.sectionentsize	8
	.align		4
        /*0000*/ 	.word	0x00000000
	.align		4
        /*0004*/ 	.word	0xffffffff
	.align		4
        /*0008*/ 	.word	0x00000000
	.align		4
        /*000c*/ 	.word	0xfffffffe
	.align		4
        /*0010*/ 	.word	0x00000000
	.align		4
        /*0014*/ 	.word	0xfffffffd
	.align		4
        /*0018*/ 	.word	0x00000000
	.align		4
        /*001c*/ 	.word	0xfffffffc


//--------------------- .text.matmul_kernel       --------------------------
	.section	.text.matmul_kernel,"ax",@progbits
	.align	128
        .global         matmul_kernel
        .type           matmul_kernel,@function
        .size           matmul_kernel,(.L_x_3 - matmul_kernel)
        .other          matmul_kernel,@"STO_CUDA_ENTRY STV_DEFAULT"
matmul_kernel:
.text.matmul_kernel:
[----:B------:R-:W-:Y:S08]  /*0000*/  LDC R1, c[0x0][0x28] ;  /* 0x00000a00ff017b82 */ /* 0x000ff00000000800 */
[----:B------:R-:W0:Y:S01]  /*0010*/  LDC.64 R20, c[0x0][0x228] ;  /* 0x00008a00ff147b82 */ /* 0x000e220000000a00 */
[----:B------:R-:W1:Y:S01]  /*0020*/  S2R R5, SR_CTAID.X ;  /* 0x0000000000057919 */ /* 0x000e620000002500 */
[----:B------:R-:W-:Y:S01]  /*0030*/  UMOV UR4, 0x400 ;  /* 0x0000040000047882 */ /* 0x000fe20000000000 */
[----:B------:R-:W-:Y:S01]  /*0040*/  ULDC.64 UR6, c[0x0][0x208] ;  /* 0x0000820000067ab9 */ /* 0x000fe20000000a00 */
[----:B------:R-:W2:Y:S04]  /*0050*/  S2R R15, SR_TID.X ;  /* 0x00000000000f7919 */ /* 0x000ea80000002100 */
[----:B------:R-:W3:Y:S08]  /*0060*/  LDC R56, c[0x0][0x230] ;  /* 0x00008c00ff387b82 */ /* 0x000ef00000000800 */
[----:B------:R-:W4:Y:S01]  /*0070*/  S2UR UR5, SR_CgaCtaId ;  /* 0x00000000000579c3 */ /* 0x000f220000008800 */
[----:B0-----:R-:W-:-:S05]  /*0080*/  VIADD R0, R21, 0x3f ;  /* 0x0000003f15007836 */ /* 0x001fca0000000000 */
[----:B------:R-:W-:Y:S01]  /*0090*/  SHF.R.S32.HI R3, RZ, 0x1f, R0 ;  /* 0x0000001fff037819 */ /* 0x000fe20000011400 */
[----:B---3--:R-:W-:-:S03]  /*00a0*/  VIADD R56, R56, 0x1f ;  /* 0x0000001f38387836 */ /* 0x008fc60000000000 */
[----:B------:R-:W-:Y:S02]  /*00b0*/  LEA.HI R3, R3, R0, RZ, 0x6 ;  /* 0x0000000003037211 */ /* 0x000fe400078f30ff */
[----:B-1----:R-:W-:Y:S02]  /*00c0*/  IABS R8, R5 ;  /* 0x0000000500087213 */ /* 0x002fe40000000000 */
[----:B------:R-:W-:Y:S01]  /*00d0*/  SHF.R.S32.HI R3, RZ, 0x6, R3 ;  /* 0x00000006ff037819 */ /* 0x000fe20000011403 */
[----:B----4-:R-:W-:-:S04]  /*00e0*/  ULEA UR4, UR5, UR4, 0x18 ;  /* 0x0000000405047291 */ /* 0x010fc8000f8ec03f */
[----:B------:R-:W-:-:S05]  /*00f0*/  IMAD.SHL.U32 R4, R3, 0x8, RZ ;  /* 0x0000000803047824 */ /* 0x000fca00078e00ff */
[-C--:B------:R-:W-:Y:S02]  /*0100*/  IABS R7, R4.reuse ;  /* 0x0000000400077213 */ /* 0x080fe40000000000 */
[----:B------:R-:W-:Y:S02]  /*0110*/  IABS R10, R4 ;  /* 0x00000004000a7213 */ /* 0x000fe40000000000 */
[----:B------:R-:W0:Y:S08]  /*0120*/  I2F.RP R0, R7 ;  /* 0x0000000700007306 */ /* 0x000e300000209400 */
[----:B0-----:R-:W0:Y:S02]  /*0130*/  MUFU.RCP R0, R0 ;  /* 0x0000000000007308 */ /* 0x001e240000001000 */
[----:B0-----:R-:W-:-:S02]  /*0140*/  VIADD R2, R0, 0xffffffe ;  /* 0x0ffffffe00027836 */ /* 0x001fc40000000000 */
[----:B------:R-:W-:-:S04]  /*0150*/  IMAD.MOV R0, RZ, RZ, -R10 ;  /* 0x000000ffff007224 */ /* 0x000fc800078e0a0a */
[----:B------:R0:W1:Y:S02]  /*0160*/  F2I.FTZ.U32.TRUNC.NTZ R3, R2 ;  /* 0x0000000200037305 */ /* 0x000064000021f000 */
[----:B0-----:R-:W-:Y:S02]  /*0170*/  IMAD.MOV.U32 R2, RZ, RZ, RZ ;  /* 0x000000ffff027224 */ /* 0x001fe400078e00ff */
[----:B-1----:R-:W-:-:S04]  /*0180*/  IMAD.MOV R6, RZ, RZ, -R3 ;  /* 0x000000ffff067224 */ /* 0x002fc800078e0a03 */
[----:B------:R-:W-:Y:S02]  /*0190*/  IMAD R9, R6, R7, RZ ;  /* 0x0000000706097224 */ /* 0x000fe400078e02ff */
[----:B------:R-:W-:Y:S02]  /*01a0*/  IMAD.MOV.U32 R6, RZ, RZ, R8 ;  /* 0x000000ffff067224 */ /* 0x000fe400078e0008 */
[----:B------:R-:W-:-:S06]  /*01b0*/  IMAD.HI.U32 R3, R3, R9, R2 ;  /* 0x0000000903037227 */ /* 0x000fcc00078e0002 */
[----:B------:R-:W-:-:S04]  /*01c0*/  IMAD.HI.U32 R3, R3, R6, RZ ;  /* 0x0000000603037227 */ /* 0x000fc800078e00ff */
[----:B------:R-:W-:-:S05]  /*01d0*/  IMAD R0, R3, R0, R6 ;  /* 0x0000000003007224 */ /* 0x000fca00078e0206 */
[----:B------:R-:W-:-:S13]  /*01e0*/  ISETP.GT.U32.AND P1, PT, R7, R0, PT ;  /* 0x000000000700720c */ /* 0x000fda0003f24070 */
[----:B------:R-:W-:Y:S02]  /*01f0*/  @!P1 IMAD.IADD R0, R0, 0x1, -R7 ;  /* 0x0000000100009824 */ /* 0x000fe400078e0a07 */
[----:B------:R-:W-:Y:S01]  /*0200*/  @!P1 VIADD R3, R3, 0x1 ;  /* 0x0000000103039836 */ /* 0x000fe20000000000 */
[----:B------:R-:W-:Y:S02]  /*0210*/  ISETP.NE.AND P1, PT, R4, RZ, PT ;  /* 0x000000ff0400720c */ /* 0x000fe40003f25270 */
[----:B------:R-:W-:Y:S02]  /*0220*/  ISETP.GE.U32.AND P0, PT, R0, R7, PT ;  /* 0x000000070000720c */ /* 0x000fe40003f06070 */
[----:B------:R-:W-:-:S04]  /*0230*/  LOP3.LUT R0, R5, R4, RZ, 0x3c, !PT ;  /* 0x0000000405007212 */ /* 0x000fc800078e3cff */
[----:B------:R-:W-:Y:S01]  /*0240*/  ISETP.GE.AND P2, PT, R0, RZ, PT ;  /* 0x000000ff0000720c */ /* 0x000fe20003f46270 */
[----:B------:R-:W-:-:S06]  /*0250*/  VIADD R0, R20, 0x1f ;  /* 0x0000001f14007836 */ /* 0x000fcc0000000000 */
[----:B------:R-:W-:-:S04]  /*0260*/  @P0 VIADD R3, R3, 0x1 ;  /* 0x0000000103030836 */ /* 0x000fc80000000000 */
[----:B------:R-:W-:Y:S01]  /*0270*/  IMAD.MOV.U32 R2, RZ, RZ, R3 ;  /* 0x000000ffff027224 */ /* 0x000fe200078e0003 */
[----:B------:R-:W-:-:S03]  /*0280*/  SHF.R.S32.HI R3, RZ, 0x1f, R0 ;  /* 0x0000001fff037819 */ /* 0x000fc60000011400 */
[----:B------:R-:W-:Y:S01]  /*0290*/  @!P2 IMAD.MOV R2, RZ, RZ, -R2 ;  /* 0x000000ffff02a224 */ /* 0x000fe200078e0a02 */
[----:B------:R-:W-:Y:S02]  /*02a0*/  @!P1 LOP3.LUT R2, RZ, R4, RZ, 0x33, !PT ;  /* 0x00000004ff029212 */ /* 0x000fe400078e33ff */
[----:B------:R-:W-:-:S03]  /*02b0*/  LEA.HI R3, R3, R0, RZ, 0x5 ;  /* 0x0000000003037211 */ /* 0x000fc600078f28ff */
[----:B------:R-:W-:Y:S02]  /*02c0*/  IMAD.SHL.U32 R17, R2, 0x8, RZ ;  /* 0x0000000802117824 */ /* 0x000fe400078e00ff */
[----:B------:R-:W-:-:S03]  /*02d0*/  IMAD.MOV R2, RZ, RZ, -R2 ;  /* 0x000000ffff027224 */ /* 0x000fc600078e0a02 */
[----:B------:R-:W-:Y:S01]  /*02e0*/  LEA.HI.SX32 R3, R3, -R17, 0x1b ;  /* 0x8000001103037211 */ /* 0x000fe200078fdaff */
[----:B------:R-:W-:-:S03]  /*02f0*/  IMAD R4, R4, R2, R5 ;  /* 0x0000000204047224 */ /* 0x000fc600078e0205 */
[----:B------:R-:W-:Y:S02]  /*0300*/  VIMNMX R11, R3, 0x8, PT ;  /* 0x00000008030b7848 */ /* 0x000fe40003fe0100 */
[----:B------:R-:W-:Y:S02]  /*0310*/  IABS R9, R4 ;  /* 0x0000000400097213 */ /* 0x000fe40000000000 */
[----:B------:R-:W-:-:S04]  /*0320*/  IABS R7, R11 ;  /* 0x0000000b00077213 */ /* 0x000fc80000000000 */
[----:B------:R-:W0:Y:S08]  /*0330*/  I2F.RP R0, R7 ;  /* 0x0000000700007306 */ /* 0x000e300000209400 */
[----:B0-----:R-:W0:Y:S02]  /*0340*/  MUFU.RCP R0, R0 ;  /* 0x0000000000007308 */ /* 0x001e240000001000 */
[----:B0-----:R-:W-:-:S06]  /*0350*/  VIADD R3, R0, 0xffffffe ;  /* 0x0ffffffe00037836 */ /* 0x001fcc0000000000 */
[----:B------:R-:W0:Y:S02]  /*0360*/  F2I.FTZ.U32.TRUNC.NTZ R3, R3 ;  /* 0x0000000300037305 */ /* 0x000e24000021f000 */
[----:B0-----:R-:W-:-:S04]  /*0370*/  IMAD.MOV R6, RZ, RZ, -R3 ;  /* 0x000000ffff067224 */ /* 0x001fc800078e0a03 */
[----:B------:R-:W-:Y:S01]  /*0380*/  IMAD.MOV.U32 R2, RZ, RZ, R6 ;  /* 0x000000ffff027224 */ /* 0x000fe200078e0006 */
[----:B------:R-:W-:-:S03]  /*0390*/  IABS R6, R11 ;  /* 0x0000000b00067213 */ /* 0x000fc60000000000 */
[----:B------:R-:W-:Y:S02]  /*03a0*/  IMAD R5, R2, R7, RZ ;  /* 0x0000000702057224 */ /* 0x000fe400078e02ff */
[----:B------:R-:W-:Y:S02]  /*03b0*/  IMAD.MOV.U32 R2, RZ, RZ, RZ ;  /* 0x000000ffff027224 */ /* 0x000fe400078e00ff */
[----:B------:R-:W-:Y:S02]  /*03c0*/  IMAD.MOV R0, RZ, RZ, -R6 ;  /* 0x000000ffff007224 */ /* 0x000fe400078e0a06 */
[----:B------:R-:W-:Y:S01]  /*03d0*/  IMAD.HI.U32 R2, R3, R5, R2 ;  /* 0x0000000503027227 */ /* 0x000fe200078e0002 */
[----:B--2---:R-:W-:-:S04]  /*03e0*/  SHF.R.U32.HI R3, RZ, 0x5, R15 ;  /* 0x00000005ff037819 */ /* 0x004fc8000001160f */
[----:B------:R-:W-:Y:S01]  /*03f0*/  SGXT.U32 R3, R3, 0x3 ;  /* 0x000000030303781a */ /* 0x000fe20000000000 */
        /* <DEDUP_REMOVED lines=8> */
[----:B------:R-:W-:-:S07]  /*0480*/  ISETP.GE.AND P2, PT, R0, RZ, PT ;  /* 0x000000ff0000720c */ /* 0x000fce0003f46270 */
[----:B------:R-:W-:Y:S01]  /*0490*/  @P0 VIADD R2, R2, 0x1 ;  /* 0x0000000102020836 */ /* 0x000fe20000000000 */
[----:B------:R-:W-:-:S03]  /*04a0*/  ISETP.GT.AND P0, PT, R56, 0x1f, PT ;  /* 0x0000001f3800780c */ /* 0x000fc60003f04270 */
[----:B------:R-:W-:Y:S01]  /*04b0*/  IMAD.MOV.U32 R6, RZ, RZ, R2 ;  /* 0x000000ffff067224 */ /* 0x000fe200078e0002 */
[----:B------:R-:W-:-:S03]  /*04c0*/  LEA.HI R2, R15, 0x18, RZ, 0x1b ;  /* 0x000000180f027811 */ /* 0x000fc600078fd8ff */
[----:B------:R-:W-:Y:S01]  /*04d0*/  @!P2 IMAD.MOV R6, RZ, RZ, -R6 ;  /* 0x000000ffff06a224 */ /* 0x000fe200078e0a06 */
[----:B------:R-:W-:-:S05]  /*04e0*/  @!P1 LOP3.LUT R6, RZ, R11, RZ, 0x33, !PT ;  /* 0x0000000bff069212 */ /* 0x000fca00078e33ff */
[----:B------:R-:W-:Y:S01]  /*04f0*/  IMAD.MOV R0, RZ, RZ, -R6 ;  /* 0x000000ffff007224 */ /* 0x000fe200078e0a06 */
[----:B------:R-:W-:Y:S01]  /*0500*/  @!P0 CS2R R24, SRZ ;  /* 0x0000000000188805 */ /* 0x000fe2000001ff00 */
[----:B------:R-:W-:Y:S01]  /*0510*/  IMAD.SHL.U32 R10, R6, 0x40, RZ ;  /* 0x00000040060a7824 */ /* 0x000fe200078e00ff */
[----:B------:R-:W-:Y:S01]  /*0520*/  @!P0 CS2R R26, SRZ ;  /* 0x00000000001a8805 */ /* 0x000fe2000001ff00 */
[----:B------:R-:W-:Y:S02]  /*0530*/  IMAD R0, R11, R0, R4 ;  /* 0x000000000b007224 */ /* 0x000fe400078e0204 */
[C---:B------:R-:W-:Y:S01]  /*0540*/  IMAD.IADD R9, R10.reuse, 0x1, R2 ;  /* 0x000000010a097824 */ /* 0x040fe200078e0202 */
[----:B------:R-:W-:Y:S01]  /*0550*/  LEA.HI R11, R15, R10, RZ, 0x1b ;  /* 0x0000000a0f0b7211 */ /* 0x000fe200078fd8ff */
[----:B------:R-:W-:Y:S01]  /*0560*/  IMAD.IADD R17, R17, 0x1, R0 ;  /* 0x0000000111117824 */ /* 0x000fe200078e0200 */
[C---:B------:R-:W-:Y:S01]  /*0570*/  LOP3.LUT R0, R15.reuse, 0x1f, RZ, 0xc0, !PT ;  /* 0x0000001f0f007812 */ /* 0x040fe200078ec0ff */
[C---:B------:R-:W-:Y:S01]  /*0580*/  @!P0 IMAD.SHL.U32 R4, R15.reuse, 0x20, RZ ;  /* 0x000000200f048824 */ /* 0x040fe200078e00ff */
[C---:B------:R-:W-:Y:S01]  /*0590*/  LOP3.LUT R6, R10.reuse, R3, RZ, 0xfc, !PT ;  /* 0x000000030a067212 */ /* 0x040fe200078efcff */
[----:B------:R-:W-:Y:S01]  /*05a0*/  @!P0 IMAD.SHL.U32 R5, R15, 0x8, RZ ;  /* 0x000000080f058824 */ /* 0x000fe200078e00ff */
[C-C-:B------:R-:W-:Y:S01]  /*05b0*/  LOP3.LUT R7, R10.reuse, 0x8, R3.reuse, 0xfe, !PT ;  /* 0x000000080a077812 */ /* 0x140fe200078efe03 */
[----:B------:R-:W-:Y:S01]  /*05c0*/  IMAD R14, R17, 0x20, R0 ;  /* 0x00000020110e7824 */ /* 0x000fe200078e0200 */
[----:B------:R-:W-:Y:S01]  /*05d0*/  LOP3.LUT R8, R10, 0x10, R3, 0xfe, !PT ;  /* 0x000000100a087812 */ /* 0x000fe200078efe03 */
[----:B------:R-:W-:Y:S01]  /*05e0*/  VIADD R10, R11, 0x38 ;  /* 0x000000380b0a7836 */ /* 0x000fe20000000000 */
[----:B------:R-:W-:-:S02]  /*05f0*/  LOP3.LUT R11, R6, 0x20, RZ, 0xfc, !PT ;  /* 0x00000020060b7812 */ /* 0x000fc400078efcff */
[C---:B------:R-:W-:Y:S02]  /*0600*/  LOP3.LUT R12, R6.reuse, 0x28, RZ, 0xfc, !PT ;  /* 0x00000028060c7812 */ /* 0x040fe400078efcff */
[----:B------:R-:W-:Y:S01]  /*0610*/  LOP3.LUT R13, R6, 0x30, RZ, 0xfc, !PT ;  /* 0x00000030060d7812 */ /* 0x000fe200078efcff */
[----:B------:R-:W-:Y:S06]  /*0620*/  @!P0 BRA `(.L_x_0) ;  /* 0x00000010006c8947 */ /* 0x000fec0003800000 */
[----:B------:R-:W-:Y:S01]  /*0630*/  IABS R16, R21 ;  /* 0x0000001500107213 */ /* 0x000fe20000000000 */
[----:B------:R-:W0:Y:S01]  /*0640*/  LDC R54, c[0x0][0x238] ;  /* 0x00008e00ff367b82 */ /* 0x000e220000000800 */
[----:B------:R-:W-:Y:S01]  /*0650*/  IABS R17, R20 ;  /* 0x0000001400117213 */ /* 0x000fe20000000000 */
[----:B------:R-:W-:Y:S01]  /*0660*/  ULDC UR5, c[0x0][0x240] ;  /* 0x0000900000057ab9 */ /* 0x000fe20000000800 */
[----:B------:R-:W1:Y:S01]  /*0670*/  I2F.RP R22, R16 ;  /* 0x0000001000167306 */ /* 0x000e620000209400 */
[----:B------:R-:W-:Y:S01]  /*0680*/  IABS R26, R13 ;  /* 0x0000000d001a7213 */ /* 0x000fe20000000000 */
[----:B------:R-:W-:Y:S01]  /*0690*/  ULDC.64 UR8, c[0x0][0x218] ;  /* 0x0000860000087ab9 */ /* 0x000fe20000000a00 */
[----:B------:R-:W-:Y:S01]  /*06a0*/  SHF.R.S32.HI R23, RZ, 0x1f, R56 ;  /* 0x0000001fff177819 */ /* 0x000fe20000011438 */
[----:B------:R-:W-:Y:S01]  /*06b0*/  ULDC.64 UR10, c[0x0][0x210] ;  /* 0x00008400000a7ab9 */ /* 0x000fe20000000a00 */
[----:B------:R-:W-:Y:S01]  /*06c0*/  IABS R28, R12 ;  /* 0x0000000c001c7213 */ /* 0x000fe20000000000 */
[----:B------:R-:W2:Y:S01]  /*06d0*/  LDC R57, c[0x0][0x23c] ;  /* 0x00008f00ff397b82 */ /* 0x000ea20000000800 */
[----:B------:R-:W-:Y:S01]  /*06e0*/  IABS R30, R11 ;  /* 0x0000000b001e7213 */ /* 0x000fe20000000000 */
[----:B------:R-:W3:Y:S01]  /*06f0*/  I2F.RP R24, R17 ;  /* 0x0000001100187306 */ /* 0x000ee20000209400 */
[----:B------:R-:W-:-:S02]  /*0700*/  LEA.HI R56, R23, R56, RZ, 0x5 ;  /* 0x0000003817387211 */ /* 0x000fc400078f28ff */
[----:B------:R-:W-:Y:S02]  /*0710*/  IABS R35, R6 ;  /* 0x0000000600237213 */ /* 0x000fe40000000000 */
[C---:B------:R-:W-:Y:S02]  /*0720*/  LOP3.LUT R52, R3.reuse, 0x10, RZ, 0xfc, !PT ;  /* 0x0000001003347812 */ /* 0x040fe400078efcff */
[----:B------:R-:W-:Y:S01]  /*0730*/  LOP3.LUT R53, R3, 0x8, RZ, 0xfc, !PT ;  /* 0x0000000803357812 */ /* 0x000fe200078efcff */
[----:B-1----:R-:W1:Y:S01]  /*0740*/  MUFU.RCP R22, R22 ;  /* 0x0000001600167308 */ /* 0x002e620000001000 */
[----:B------:R-:W-:Y:S01]  /*0750*/  SHF.R.S32.HI R56, RZ, 0x5, R56 ;  /* 0x00000005ff387819 */ /* 0x000fe20000011438 */
[-C--:B0-----:R-:W-:Y:S02]  /*0760*/  IMAD R62, R2, R54.reuse, RZ ;  /* 0x00000036023e7224 */ /* 0x081fe400078e02ff */
[----:B------:R-:W-:-:S04]  /*0770*/  IMAD R63, R52, R54, RZ ;  /* 0x00000036343f7224 */ /* 0x000fc800078e02ff */
[----:B---3--:R-:W0:Y:S01]  /*0780*/  MUFU.RCP R24, R24 ;  /* 0x0000001800187308 */ /* 0x008e220000001000 */
[-C--:B------:R-:W-:Y:S02]  /*0790*/  IMAD R65, R3, R54.reuse, RZ ;  /* 0x0000003603417224 */ /* 0x080fe400078e02ff */
[----:B------:R-:W-:Y:S02]  /*07a0*/  IMAD R64, R53, R54, RZ ;  /* 0x0000003635407224 */ /* 0x000fe400078e02ff */
[----:B------:R-:W-:Y:S02]  /*07b0*/  IMAD.SHL.U32 R54, R54, 0x20, RZ ;  /* 0x0000002036367824 */ /* 0x000fe400078e00ff */
[----:B--2---:R-:W-:Y:S02]  /*07c0*/  IMAD R55, R0, R57, RZ ;  /* 0x0000003900377224 */ /* 0x004fe400078e02ff */
[----:B-1----:R-:W-:Y:S02]  /*07d0*/  VIADD R18, R22, 0xffffffe ;  /* 0x0ffffffe16127836 */ /* 0x002fe40000000000 */
[----:B------:R-:W-:-:S02]  /*07e0*/  IMAD.SHL.U32 R57, R57, 0x20, RZ ;  /* 0x0000002039397824 */ /* 0x000fc400078e00ff */
[----:B------:R1:W2:Y:S01]  /*07f0*/  F2I.FTZ.U32.TRUNC.NTZ R19, R18 ;  /* 0x0000001200137305 */ /* 0x0002a2000021f000 */
[----:B0-----:R-:W-:-:S07]  /*0800*/  VIADD R4, R24, 0xffffffe ;  /* 0x0ffffffe18047836 */ /* 0x001fce0000000000 */
[----:B------:R0:W3:Y:S01]  /*0810*/  F2I.FTZ.U32.TRUNC.NTZ R5, R4 ;  /* 0x0000000400057305 */ /* 0x0000e2000021f000 */
[----:B-1----:R-:W-:Y:S02]  /*0820*/  IMAD.MOV.U32 R18, RZ, RZ, RZ ;  /* 0x000000ffff127224 */ /* 0x002fe400078e00ff */
[----:B--2---:R-:W-:Y:S02]  /*0830*/  IMAD.MOV R25, RZ, RZ, -R19 ;  /* 0x000000ffff197224 */ /* 0x004fe400078e0a13 */
[----:B0-----:R-:W-:Y:S02]  /*0840*/  IMAD.MOV.U32 R4, RZ, RZ, RZ ;  /* 0x000000ffff047224 */ /* 0x001fe400078e00ff */
[----:B------:R-:W-:-:S04]  /*0850*/  IMAD R25, R25, R16, RZ ;  /* 0x0000001019197224 */ /* 0x000fc800078e02ff */
[----:B------:R-:W-:Y:S01]  /*0860*/  IMAD.HI.U32 R19, R19, R25, R18 ;  /* 0x0000001913137227 */ /* 0x000fe200078e0012 */
[----:B------:R-:W-:-:S03]  /*0870*/  IABS R25, R10 ;  /* 0x0000000a00197213 */ /* 0x000fc60000000000 */
[----:B---3--:R-:W-:Y:S02]  /*0880*/  IMAD.MOV R32, RZ, RZ, -R5 ;  /* 0x000000ffff207224 */ /* 0x008fe400078e0a05 */
[----:B------:R-:W-:-:S04]  /*0890*/  IMAD.HI.U32 R18, R19, R25, RZ ;  /* 0x0000001913127227 */ /* 0x000fc800078e00ff */
[----:B------:R-:W-:-:S04]  /*08a0*/  IMAD.HI.U32 R22, R19, R26, RZ ;  /* 0x0000001a13167227 */ /* 0x000fc800078e00ff */
[----:B------:R-:W-:-:S04]  /*08b0*/  IMAD.HI.U32 R23, R19, R28, RZ ;  /* 0x0000001c13177227 */ /* 0x000fc800078e00ff */
[----:B------:R-:W-:-:S04]  /*08c0*/  IMAD.HI.U32 R24, R19, R30, RZ ;  /* 0x0000001e13187227 */ /* 0x000fc800078e00ff */
[----:B------:R-:W-:Y:S02]  /*08d0*/  IMAD.MOV R18, RZ, RZ, -R18 ;  /* 0x000000ffff127224 */ /* 0x000fe400078e0a12 */
[----:B------:R-:W-:Y:S02]  /*08e0*/  IMAD R33, R32, R17, RZ ;  /* 0x0000001120217224 */ /* 0x000fe400078e02ff */
[----:B------:R-:W-:Y:S02]  /*08f0*/  IMAD.MOV R27, RZ, RZ, -R22 ;  /* 0x000000ffff1b7224 */ /* 0x000fe400078e0a16 */
[----:B------:R-:W-:Y:S02]  /*0900*/  IMAD.MOV R29, RZ, RZ, -R23 ;  /* 0x000000ffff1d7224 */ /* 0x000fe400078e0a17 */
[----:B------:R-:W-:Y:S01]  /*0910*/  IMAD.MOV R31, RZ, RZ, -R24 ;  /* 0x000000ffff1f7224 */ /* 0x000fe200078e0a18 */
[----:B------:R-:W-:Y:S01]  /*0920*/  IABS R24, R9 ;  /* 0x0000000900187213 */ /* 0x000fe20000000000 */
[----:B------:R-:W-:-:S02]  /*0930*/  IMAD R23, R16, R18, R25 ;  /* 0x0000001210177224 */ /* 0x000fc400078e0219 */
[----:B------:R-:W-:Y:S01]  /*0940*/  IMAD.HI.U32 R22, R5, R33, R4 ;  /* 0x0000002105167227 */ /* 0x000fe200078e0004 */
[----:B------:R-:W-:Y:S02]  /*0950*/  IABS R33, R7 ;  /* 0x0000000700217213 */ /* 0x000fe40000000000 */
[C---:B------:R-:W-:Y:S01]  /*0960*/  ISETP.GT.U32.AND P3, PT, R16.reuse, R23, PT ;  /* 0x000000171000720c */ /* 0x040fe20003f64070 */
[----:B------:R-:W-:Y:S01]  /*0970*/  IMAD R25, R16, R27, R26 ;  /* 0x0000001b10197224 */ /* 0x000fe200078e021a */
[----:B------:R-:W-:Y:S01]  /*0980*/  IABS R26, R8 ;  /* 0x00000008001a7213 */ /* 0x000fe20000000000 */
[----:B------:R-:W-:-:S03]  /*0990*/  IMAD.HI.U32 R4, R19, R24, RZ ;  /* 0x0000001813047227 */ /* 0x000fc600078e00ff */
[C---:B------:R-:W-:Y:S01]  /*09a0*/  ISETP.GT.U32.AND P6, PT, R16.reuse, R25, PT ;  /* 0x000000191000720c */ /* 0x040fe20003fc4070 */
[----:B------:R-:W-:Y:S01]  /*09b0*/  IMAD R27, R16, R29, R28 ;  /* 0x0000001d101b7224 */ /* 0x000fe200078e021c */
[----:B------:R-:W-:Y:S01]  /*09c0*/  IABS R28, R14 ;  /* 0x0000000e001c7213 */ /* 0x000fe20000000000 */
[----:B------:R-:W-:-:S03]  /*09d0*/  IMAD.HI.U32 R5, R19, R26, RZ ;  /* 0x0000001a13057227 */ /* 0x000fc600078e00ff */
[----:B------:R-:W-:Y:S01]  /*09e0*/  ISETP.GT.U32.AND P4, PT, R16, R27, PT ;  /* 0x0000001b1000720c */ /* 0x000fe20003f84070 */
[----:B------:R-:W-:-:S04]  /*09f0*/  IMAD.HI.U32 R18, R19, R33, RZ ;  /* 0x0000002113127227 */ /* 0x000fc800078e00ff */
[----:B------:R-:W-:Y:S02]  /*0a00*/  IMAD R29, R16, R31, R30 ;  /* 0x0000001f101d7224 */ /* 0x000fe400078e021e */
[----:B------:R-:W-:-:S03]  /*0a10*/  IMAD.HI.U32 R19, R19, R35, RZ ;  /* 0x0000002313137227 */ /* 0x000fc600078e00ff */
[C---:B------:R-:W-:Y:S01]  /*0a20*/  ISETP.GT.U32.AND P5, PT, R16.reuse, R29, PT ;  /* 0x0000001d1000720c */ /* 0x040fe20003fa4070 */
[----:B------:R-:W-:Y:S02]  /*0a30*/  IMAD.MOV R31, RZ, RZ, -R4 ;  /* 0x000000ffff1f7224 */ /* 0x000fe400078e0a04 */
[----:B------:R-:W-:Y:S02]  /*0a40*/  IMAD.MOV R4, RZ, RZ, -R19 ;  /* 0x000000ffff047224 */ /* 0x000fe400078e0a13 */
[----:B------:R-:W-:Y:S01]  /*0a50*/  IMAD R19, R16, R31, R24 ;  /* 0x0000001f10137224 */ /* 0x000fe200078e0218 */
[----:B------:R-:W-:Y:S01]  /*0a60*/  SHF.R.U32.HI R24, RZ, 0x2, R15 ;  /* 0x00000002ff187819 */ /* 0x000fe2000001160f */
[----:B------:R-:W-:Y:S02]  /*0a70*/  IMAD.MOV R5, RZ, RZ, -R5 ;  /* 0x000000ffff057224 */ /* 0x000fe400078e0a05 */
[----:B------:R-:W-:Y:S01]  /*0a80*/  IMAD.HI.U32 R22, R22, R28, RZ ;  /* 0x0000001c16167227 */ /* 0x000fe200078e00ff */
[----:B------:R-:W-:-:S03]  /*0a90*/  ISETP.GT.U32.AND P0, PT, R16, R19, PT ;  /* 0x000000131000720c */ /* 0x000fc60003f04070 */
[C---:B------:R-:W-:Y:S02]  /*0aa0*/  IMAD R31, R16.reuse, R5, R26 ;  /* 0x00000005101f7224 */ /* 0x040fe400078e021a */
[----:B------:R-:W-:Y:S02]  /*0ab0*/  IMAD.MOV R18, RZ, RZ, -R18 ;  /* 0x000000ffff127224 */ /* 0x000fe400078e0a12 */
[----:B------:R-:W-:Y:S01]  /*0ac0*/  IMAD.MOV R22, RZ, RZ, -R22 ;  /* 0x000000ffff167224 */ /* 0x000fe200078e0a16 */
[C---:B------:R-:W-:Y:S01]  /*0ad0*/  ISETP.GT.U32.AND P1, PT, R16.reuse, R31, PT ;  /* 0x0000001f1000720c */ /* 0x040fe20003f24070 */
[C---:B------:R-:W-:Y:S02]  /*0ae0*/  IMAD R33, R16.reuse, R18, R33 ;  /* 0x0000001210217224 */ /* 0x040fe400078e0221 */
[----:B------:R-:W-:Y:S02]  /*0af0*/  IMAD R22, R17, R22, R28 ;  /* 0x0000001611167224 */ /* 0x000fe400078e021c */
[C---:B------:R-:W-:Y:S01]  /*0b00*/  IMAD R35, R16.reuse, R4, R35 ;  /* 0x0000000410237224 */ /* 0x040fe200078e0223 */
[----:B------:R-:W-:Y:S01]  /*0b10*/  ISETP.GT.U32.AND P2, PT, R16, R33, PT ;  /* 0x000000211000720c */ /* 0x000fe20003f44070 */
[----:B------:R-:W-:-:S02]  /*0b20*/  @!P3 IMAD.IADD R23, R23, 0x1, -R16 ;  /* 0x000000011717b824 */ /* 0x000fc400078e0a10 */
[--C-:B------:R-:W-:Y:S01]  /*0b30*/  @!P6 IMAD.IADD R25, R25, 0x1, -R16.reuse ;  /* 0x000000011919e824 */ /* 0x100fe200078e0a10 */
[----:B------:R-:W-:Y:S01]  /*0b40*/  ISETP.GT.U32.AND P6, PT, R17, R22, PT ;  /* 0x000000161100720c */ /* 0x000fe20003fc4070 */
[--C-:B------:R-:W-:Y:S01]  /*0b50*/  @!P4 IMAD.IADD R27, R27, 0x1, -R16.reuse ;  /* 0x000000011b1bc824 */ /* 0x100fe200078e0a10 */
[C---:B------:R-:W-:Y:S01]  /*0b60*/  ISETP.GT.U32.AND P3, PT, R16.reuse, R35, PT ;  /* 0x000000231000720c */ /* 0x040fe20003f64070 */
[--C-:B------:R-:W-:Y:S01]  /*0b70*/  @!P5 IMAD.IADD R29, R29, 0x1, -R16.reuse ;  /* 0x000000011d1dd824 */ /* 0x100fe200078e0a10 */
[C---:B------:R-:W-:Y:S01]  /*0b80*/  ISETP.GT.U32.AND P4, PT, R16.reuse, R23, PT ;  /* 0x000000171000720c */ /* 0x040fe20003f84070 */
[--C-:B------:R-:W-:Y:S01]  /*0b90*/  @!P0 IMAD.IADD R19, R19, 0x1, -R16.reuse ;  /* 0x0000000113138824 */ /* 0x100fe200078e0a10 */
[C---:B------:R-:W-:Y:S01]  /*0ba0*/  ISETP.GT.U32.AND P5, PT, R16.reuse, R25, PT ;  /* 0x000000191000720c */ /* 0x040fe20003fa4070 */
[--C-:B------:R-:W-:Y:S01]  /*0bb0*/  @!P1 IMAD.IADD R31, R31, 0x1, -R16.reuse ;  /* 0x000000011f1f9824 */ /* 0x100fe200078e0a10 */
[C---:B------:R-:W-:Y:S01]  /*0bc0*/  ISETP.GT.U32.AND P0, PT, R16.reuse, R27, PT ;  /* 0x0000001b1000720c */ /* 0x040fe20003f04070 */
[----:B------:R-:W-:Y:S01]  /*0bd0*/  @!P2 IMAD.IADD R33, R33, 0x1, -R16 ;  /* 0x000000012121a824 */ /* 0x000fe200078e0a10 */
[C---:B------:R-:W-:Y:S01]  /*0be0*/  ISETP.GT.U32.AND P1, PT, R16.reuse, R29, PT ;  /* 0x0000001d1000720c */ /* 0x040fe20003f24070 */
[----:B------:R-:W-:Y:S01]  /*0bf0*/  IMAD.SHL.U32 R18, R15, 0x2, RZ ;  /* 0x000000020f127824 */ /* 0x000fe200078e00ff */
[----:B------:R-:W-:Y:S01]  /*0c00*/  ISETP.GT.U32.AND P2, PT, R16, R19, PT ;  /* 0x000000131000720c */ /* 0x000fe20003f44070 */
[----:B------:R-:W-:-:S02]  /*0c10*/  @!P6 IMAD.IADD R22, R22, 0x1, -R17 ;  /* 0x000000011616e824 */ /* 0x000fc400078e0a11 */
[--C-:B------:R-:W-:Y:S01]  /*0c20*/  @!P3 IMAD.IADD R35, R35, 0x1, -R16.reuse ;  /* 0x000000012323b824 */ /* 0x100fe200078e0a10 */
[C---:B------:R-:W-:Y:S01]  /*0c30*/  ISETP.GT.U32.AND P3, PT, R16.reuse, R31, PT ;  /* 0x0000001f1000720c */ /* 0x040fe20003f64070 */
[--C-:B------:R-:W-:Y:S01]  /*0c40*/  @!P4 IMAD.IADD R23, R23, 0x1, -R16.reuse ;  /* 0x000000011717c824 */ /* 0x100fe200078e0a10 */
[----:B------:R-:W-:Y:S01]  /*0c50*/  ISETP.GT.U32.AND P4, PT, R16, R33, PT ;  /* 0x000000211000720c */ /* 0x000fe20003f84070 */
[--C-:B------:R-:W-:Y:S01]  /*0c60*/  @!P5 IMAD.IADD R25, R25, 0x1, -R16.reuse ;  /* 0x000000011919d824 */ /* 0x100fe200078e0a10 */
[----:B------:R-:W-:Y:S01]  /*0c70*/  ISETP.GT.U32.AND P5, PT, R17, R22, PT ;  /* 0x000000161100720c */ /* 0x000fe20003fa4070 */
[--C-:B------:R-:W-:Y:S01]  /*0c80*/  @!P0 IMAD.IADD R27, R27, 0x1, -R16.reuse ;  /* 0x000000011b1b8824 */ /* 0x100fe200078e0a10 */
[----:B------:R-:W-:Y:S01]  /*0c90*/  ISETP.GE.AND P0, PT, R10, RZ, PT ;  /* 0x000000ff0a00720c */ /* 0x000fe20003f06270 */
[--C-:B------:R-:W-:Y:S01]  /*0ca0*/  @!P1 IMAD.IADD R29, R29, 0x1, -R16.reuse ;  /* 0x000000011d1d9824 */ /* 0x100fe200078e0a10 */
[----:B------:R-:W-:Y:S01]  /*0cb0*/  ISETP.GE.AND P1, PT, R13, RZ, PT ;  /* 0x000000ff0d00720c */ /* 0x000fe20003f26270 */
[----:B------:R-:W-:Y:S01]  /*0cc0*/  IMAD.SHL.U32 R4, R15, 0x40, RZ ;  /* 0x000000400f047824 */ /* 0x000fe200078e00ff */
[----:B------:R-:W-:Y:S01]  /*0cd0*/  ISETP.GT.U32.AND P6, PT, R16, R35, PT ;  /* 0x000000231000720c */ /* 0x000fe20003fc4070 */
[--C-:B------:R-:W-:Y:S01]  /*0ce0*/  @!P2 IMAD.IADD R19, R19, 0x1, -R16.reuse ;  /* 0x000000011313a824 */ /* 0x100fe200078e0a10 */
[----:B------:R-:W-:Y:S01]  /*0cf0*/  ISETP.GE.AND P2, PT, R12, RZ, PT ;  /* 0x000000ff0c00720c */ /* 0x000fe20003f46270 */
[--C-:B------:R-:W-:Y:S01]  /*0d00*/  @!P3 IMAD.IADD R31, R31, 0x1, -R16.reuse ;  /* 0x000000011f1fb824 */ /* 0x100fe200078e0a10 */
[----:B------:R-:W-:Y:S01]  /*0d10*/  ISETP.GE.AND P3, PT, R9, RZ, PT ;  /* 0x000000ff0900720c */ /* 0x000fe20003f66270 */
[--C-:B------:R-:W-:Y:S01]  /*0d20*/  @!P4 IMAD.IADD R33, R33, 0x1, -R16.reuse ;  /* 0x000000012121c824 */ /* 0x100fe200078e0a10 */
[----:B------:R-:W-:Y:S01]  /*0d30*/  ISETP.GE.AND P4, PT, R11, RZ, PT ;  /* 0x000000ff0b00720c */ /* 0x000fe20003f86270 */
[----:B------:R-:W-:Y:S01]  /*0d40*/  @!P5 IMAD.IADD R22, R22, 0x1, -R17 ;  /* 0x000000011616d824 */ /* 0x000fe200078e0a11 */
[----:B------:R-:W-:Y:S01]  /*0d50*/  ISETP.GE.AND P5, PT, R8, RZ, PT ;  /* 0x000000ff0800720c */ /* 0x000fe20003fa6270 */
[----:B------:R-:W-:Y:S01]  /*0d60*/  @!P0 IMAD.MOV R23, RZ, RZ, -R23 ;  /* 0x000000ffff178224 */ /* 0x000fe200078e0a17 */
[----:B------:R-:W-:Y:S01]  /*0d70*/  ISETP.GE.AND P0, PT, R7, RZ, PT ;  /* 0x000000ff0700720c */ /* 0x000fe20003f06270 */
[C---:B------:R-:W-:Y:S01]  /*0d80*/  IMAD.SHL.U32 R5, R15.reuse, 0x8, RZ ;  /* 0x000000080f057824 */ /* 0x040fe200078e00ff */
[----:B------:R-:W-:Y:S01]  /*0d90*/  LOP3.LUT R37, R18, 0x10, RZ, 0xc0, !PT ;  /* 0x0000001012257812 */ /* 0x000fe200078ec0ff */
[----:B------:R-:W-:Y:S01]  /*0da0*/  IMAD.SHL.U32 R26, R15, 0x10, RZ ;  /* 0x000000100f1a7824 */ /* 0x000fe200078e00ff */
[----:B------:R-:W-:Y:S01]  /*0db0*/  LOP3.LUT R50, R4, 0x1c0, RZ, 0xc0, !PT ;  /* 0x000001c004327812 */ /* 0x000fe200078ec0ff */
[----:B------:R-:W-:Y:S01]  /*0dc0*/  @!P1 IMAD.MOV R25, RZ, RZ, -R25 ;  /* 0x000000ffff199224 */ /* 0x000fe200078e0a19 */
[----:B------:R-:W-:Y:S01]  /*0dd0*/  ISETP.GE.AND P1, PT, R6, RZ, PT ;  /* 0x000000ff0600720c */ /* 0x000fe20003f26270 */
[----:B------:R-:W-:Y:S01]  /*0de0*/  @!P6 IMAD.IADD R35, R35, 0x1, -R16 ;  /* 0x000000012323e824 */ /* 0x000fe200078e0a10 */
[----:B------:R-:W-:Y:S01]  /*0df0*/  LOP3.LUT R26, R26, 0x600, RZ, 0xc0, !PT ;  /* 0x000006001a1a7812 */ /* 0x000fe200078ec0ff */
[----:B------:R-:W-:Y:S01]  /*0e00*/  @!P2 IMAD.MOV R27, RZ, RZ, -R27 ;  /* 0x000000ffff1ba224 */ /* 0x000fe200078e0a1b */
[----:B------:R-:W-:Y:S01]  /*0e10*/  LOP3.LUT R39, R5, 0x30, R18, 0x48, !PT ;  /* 0x0000003005277812 */ /* 0x000fe200078e4812 */
[----:B------:R-:W-:Y:S01]  /*0e20*/  @!P4 IMAD.MOV R29, RZ, RZ, -R29 ;  /* 0x000000ffff1dc224 */ /* 0x000fe200078e0a1d */
[----:B------:R-:W-:Y:S01]  /*0e30*/  LOP3.LUT R37, R37, 0x20, R24, 0xf8, !PT ;  /* 0x0000002025257812 */ /* 0x000fe200078ef818 */
[----:B------:R-:W-:Y:S01]  /*0e40*/  @!P3 IMAD.MOV R19, RZ, RZ, -R19 ;  /* 0x000000ffff13b224 */ /* 0x000fe200078e0a13 */
[----:B------:R-:W-:Y:S01]  /*0e50*/  LOP3.LUT R4, R50, 0x30, R5, 0xf8, !PT ;  /* 0x0000003032047812 */ /* 0x000fe200078ef805 */
[----:B------:R-:W-:Y:S01]  /*0e60*/  @!P5 IMAD.MOV R31, RZ, RZ, -R31 ;  /* 0x000000ffff1fd224 */ /* 0x000fe200078e0a1f */
[----:B------:R-:W-:Y:S01]  /*0e70*/  IADD3 R39, R39, UR4, R26 ;  /* 0x0000000427277c10 */ /* 0x000fe2000fffe01a */
[----:B------:R-:W-:Y:S01]  /*0e80*/  @!P0 IMAD.MOV R33, RZ, RZ, -R33 ;  /* 0x000000ffff218224 */ /* 0x000fe200078e0a21 */
[----:B------:R-:W-:Y:S01]  /*0e90*/  LOP3.LUT R26, R4, R37, RZ, 0x3c, !PT ;  /* 0x00000025041a7212 */ /* 0x000fe200078e3cff */
[----:B------:R-:W-:Y:S01]  /*0ea0*/  IMAD.SHL.U32 R4, R15, 0x20, RZ ;  /* 0x000000200f047824 */ /* 0x000fe200078e00ff */
[----:B------:R-:W-:Y:S01]  /*0eb0*/  LOP3.LUT R15, R18, 0x1fe, RZ, 0xc0, !PT ;  /* 0x000001fe120f7812 */ /* 0x000fe200078ec0ff */
[----:B------:R-:W-:Y:S01]  /*0ec0*/  @!P1 IMAD.MOV R35, RZ, RZ, -R35 ;  /* 0x000000ffff239224 */ /* 0x000fe200078e0a23 */
[----:B------:R-:W-:Y:S01]  /*0ed0*/  ISETP.NE.AND P2, PT, R21, RZ, PT ;  /* 0x000000ff1500720c */ /* 0x000fe20003f45270 */
[----:B------:R-:W-:Y:S01]  /*0ee0*/  IMAD.MOV.U32 R16, RZ, RZ, R22 ;  /* 0x000000ffff107224 */ /* 0x000fe200078e0016 */
[----:B------:R-:W-:Y:S01]  /*0ef0*/  ISETP.GE.AND P6, PT, R14, RZ, PT ;  /* 0x000000ff0e00720c */ /* 0x000fe20003fc6270 */
[----:B------:R-:W-:Y:S01]  /*0f00*/  IMAD.IADD R50, R50, 0x1, R39 ;  /* 0x0000000132327824 */ /* 0x000fe200078e0227 */
[----:B------:R-:W-:-:S02]  /*0f10*/  LOP3.LUT R18, RZ, R21, RZ, 0x33, !PT ;  /* 0x00000015ff127212 */ /* 0x000fc400078e33ff */
[----:B------:R-:W-:Y:S02]  /*0f20*/  ISETP.NE.AND P4, PT, R20, RZ, PT ;  /* 0x000000ff1400720c */ /* 0x000fe40003f85270 */
[C---:B------:R-:W-:Y:S02]  /*0f30*/  SEL R23, R18.reuse, R23, !P2 ;  /* 0x0000001712177207 */ /* 0x040fe40005000000 */
[C---:B------:R-:W-:Y:S02]  /*0f40*/  SEL R29, R18.reuse, R29, !P2 ;  /* 0x0000001d121d7207 */ /* 0x040fe40005000000 */
[C---:B------:R-:W-:Y:S01]  /*0f50*/  SEL R19, R18.reuse, R19, !P2 ;  /* 0x0000001312137207 */ /* 0x040fe20005000000 */
[----:B------:R-:W-:Y:S01]  /*0f60*/  IMAD R23, R23, UR5, RZ ;  /* 0x0000000517177c24 */ /* 0x000fe2000f8e02ff */
        /* <DEDUP_REMOVED lines=8> */
[----:B------:R-:W-:Y:S01]  /*0ff0*/  SEL R18, R18, R35, !P2 ;  /* 0x0000002312127207 */ /* 0x000fe20005000000 */
[----:B------:R-:W-:Y:S01]  /*1000*/  @!P6 IMAD.MOV R16, RZ, RZ, -R16 ;  /* 0x000000ffff10e224 */ /* 0x000fe200078e0a10 */
[----:B------:R-:W-:Y:S01]  /*1010*/  @!P4 LOP3.LUT R16, RZ, R20, RZ, 0x33, !PT ;  /* 0x00000014ff10c212 */ /* 0x000fe200078e33ff */
[----:B------:R-:W-:Y:S01]  /*1020*/  IMAD R25, R25, UR5, RZ ;  /* 0x0000000519197c24 */ /* 0x000fe2000f8e02ff */
[----:B------:R-:W-:Y:S01]  /*1030*/  LEA R66, P6, R23, UR8, 0x1 ;  /* 0x0000000817427c11 */ /* 0x000fe2000f8c08ff */
[----:B------:R-:W-:Y:S01]  /*1040*/  IMAD R27, R27, UR5, RZ ;  /* 0x000000051b1b7c24 */ /* 0x000fe2000f8e02ff */
[----:B------:R-:W-:Y:S01]  /*1050*/  LEA R44, P3, R29, UR8, 0x1 ;  /* 0x000000081d2c7c11 */ /* 0x000fe2000f8608ff */
[----:B------:R-:W-:Y:S01]  /*1060*/  IMAD R18, R18, UR5, RZ ;  /* 0x0000000512127c24 */ /* 0x000fe2000f8e02ff */
[----:B------:R-:W-:Y:S01]  /*1070*/  LEA R42, P2, R19, UR8, 0x1 ;  /* 0x00000008132a7c11 */ /* 0x000fe2000f8408ff */
[----:B------:R-:W-:Y:S01]  /*1080*/  ULDC UR5, c[0x0][0x234] ;  /* 0x00008d0000057ab9 */ /* 0x000fe20000000800 */
[----:B------:R-:W-:Y:S01]  /*1090*/  LEA R40, P1, R31, UR8, 0x1 ;  /* 0x000000081f287c11 */ /* 0x000fe2000f8208ff */
[----:B------:R-:W-:Y:S01]  /*10a0*/  IMAD R16, R16, UR5, RZ ;  /* 0x0000000510107c24 */ /* 0x000fe2000f8e02ff */
[----:B------:R-:W-:Y:S01]  /*10b0*/  LEA R38, P0, R33, UR8, 0x1 ;  /* 0x0000000821267c11 */ /* 0x000fe2000f8008ff */
[----:B------:R-:W-:Y:S01]  /*10c0*/  ULDC UR5, c[0x0][0x230] ;  /* 0x00008c0000057ab9 */ /* 0x000fe20000000800 */
[----:B------:R-:W-:Y:S01]  /*10d0*/  LOP3.LUT R51, R4, 0x200, RZ, 0xc0, !PT ;  /* 0x0000020004337812 */ /* 0x000fe200078ec0ff */
[----:B------:R-:W-:Y:S01]  /*10e0*/  IMAD.WIDE R68, R16, 0x2, RZ ;  /* 0x0000000210447825 */ /* 0x000fe200078e02ff */
[----:B------:R-:W-:-:S02]  /*10f0*/  LEA R48, P5, R25, UR8, 0x1 ;  /* 0x0000000819307c11 */ /* 0x000fc4000f8a08ff */
[----:B------:R-:W-:Y:S02]  /*1100*/  LEA R46, P4, R27, UR8, 0x1 ;  /* 0x000000081b2e7c11 */ /* 0x000fe4000f8808ff */
[----:B------:R-:W-:Y:S02]  /*1110*/  LEA.HI.X.SX32 R67, R23, UR9, 0x1, P6 ;  /* 0x0000000917437c11 */ /* 0x000fe4000b0f0eff */
[----:B------:R-:W-:Y:S02]  /*1120*/  LEA.HI.X.SX32 R45, R29, UR9, 0x1, P3 ;  /* 0x000000091d2d7c11 */ /* 0x000fe400098f0eff */
[----:B------:R-:W-:Y:S02]  /*1130*/  CS2R R28, SRZ ;  /* 0x00000000001c7805 */ /* 0x000fe4000001ff00 */
[----:B------:R-:W-:Y:S02]  /*1140*/  LEA.HI.X.SX32 R43, R19, UR9, 0x1, P2 ;  /* 0x00000009132b7c11 */ /* 0x000fe400090f0eff */
[----:B------:R-:W-:-:S02]  /*1150*/  LEA.HI.X.SX32 R41, R31, UR9, 0x1, P1 ;  /* 0x000000091f297c11 */ /* 0x000fc400088f0eff */
[----:B------:R-:W-:Y:S02]  /*1160*/  CS2R R30, SRZ ;  /* 0x00000000001e7805 */ /* 0x000fe4000001ff00 */
[----:B------:R-:W-:Y:S02]  /*1170*/  LEA.HI.X.SX32 R39, R33, UR9, 0x1, P0 ;  /* 0x0000000921277c11 */ /* 0x000fe400080f0eff */
[----:B------:R-:W-:Y:S02]  /*1180*/  LEA R36, P6, R18, UR8, 0x1 ;  /* 0x0000000812247c11 */ /* 0x000fe4000f8c08ff */
[----:B------:R-:W-:Y:S02]  /*1190*/  LEA R58, P0, R62, UR10, 0x1 ;  /* 0x0000000a3e3a7c11 */ /* 0x000fe4000f8008ff */
[----:B------:R-:W-:Y:S02]  /*11a0*/  LEA R59, P1, R63, UR10, 0x1 ;  /* 0x0000000a3f3b7c11 */ /* 0x000fe4000f8208ff */
[----:B------:R-:W-:-:S02]  /*11b0*/  LEA R60, P2, R64, UR10, 0x1 ;  /* 0x0000000a403c7c11 */ /* 0x000fc4000f8408ff */
[----:B------:R-:W-:Y:S02]  /*11c0*/  LEA R61, P3, R65, UR10, 0x1 ;  /* 0x0000000a413d7c11 */ /* 0x000fe4000f8608ff */
[----:B------:R-:W-:Y:S02]  /*11d0*/  LOP3.LUT R15, R15, 0x30, R24, 0x78, !PT ;  /* 0x000000300f0f7812 */ /* 0x000fe400078e7818 */
[----:B------:R-:W-:Y:S02]  /*11e0*/  IADD3 R51, R26, UR4, R51 ;  /* 0x000000041a337c10 */ /* 0x000fe4000fffe033 */
[----:B------:R-:W-:Y:S02]  /*11f0*/  LEA.HI.X.SX32 R49, R25, UR9, 0x1, P5 ;  /* 0x0000000919317c11 */ /* 0x000fe4000a8f0eff */
[----:B------:R-:W-:Y:S02]  /*1200*/  CS2R R24, SRZ ;  /* 0x0000000000187805 */ /* 0x000fe4000001ff00 */
[----:B------:R-:W-:-:S02]  /*1210*/  LEA.HI.X.SX32 R47, R27, UR9, 0x1, P4 ;  /* 0x000000091b2f7c11 */ /* 0x000fc4000a0f0eff */
[----:B------:R-:W-:Y:S02]  /*1220*/  CS2R R26, SRZ ;  /* 0x00000000001a7805 */ /* 0x000fe4000001ff00 */
[----:B------:R-:W-:Y:S02]  /*1230*/  LEA.HI.X.SX32 R37, R18, UR9, 0x1, P6 ;  /* 0x0000000912257c11 */ /* 0x000fe4000b0f0eff */
[----:B------:R-:W-:Y:S02]  /*1240*/  LEA.HI.X.SX32 R62, R62, UR11, 0x1, P0 ;  /* 0x0000000b3e3e7c11 */ /* 0x000fe400080f0eff */
[----:B------:R-:W-:Y:S02]  /*1250*/  LEA.HI.X.SX32 R63, R63, UR11, 0x1, P1 ;  /* 0x0000000b3f3f7c11 */ /* 0x000fe400088f0eff */
[----:B------:R-:W-:Y:S02]  /*1260*/  LEA.HI.X.SX32 R64, R64, UR11, 0x1, P2 ;  /* 0x0000000b40407c11 */ /* 0x000fe400090f0eff */
[----:B------:R-:W-:-:S07]  /*1270*/  LEA.HI.X.SX32 R65, R65, UR11, 0x1, P3 ;  /* 0x0000000b41417c11 */ /* 0x000fce00098f0eff */
.L_x_1:
[C---:B------:R-:W-:Y:S02]  /*1280*/  IADD3 R18, P1, R68.reuse, R61, RZ ;  /* 0x0000003d44127210 */ /* 0x040fe40007f3e0ff */
[----:B------:R-:W-:Y:S02]  /*1290*/  ISETP.GE.AND P0, PT, R3, UR5, PT ;  /* 0x0000000503007c0c */ /* 0x000fe4000bf06270 */
[----:B------:R-:W-:Y:S01]  /*12a0*/  PRMT R33, RZ, 0x7610, R33 ;  /* 0x00007610ff217816 */ /* 0x000fe20000000021 */
[----:B------:R-:W-:Y:S01]  /*12b0*/  IMAD.X R19, R69, 0x1, R65, P1 ;  /* 0x0000000145137824 */ /* 0x000fe200008e0641 */
[----:B------:R-:W-:Y:S02]  /*12c0*/  IADD3 R16, P1, R68, R60, RZ ;  /* 0x0000003c44107210 */ /* 0x000fe40007f3e0ff */
[----:B------:R-:W-:-:S03]  /*12d0*/  ISETP.GE.AND P2, PT, R53, UR5, PT ;  /* 0x0000000535007c0c */ /* 0x000fc6000bf46270 */
[----:B------:R-:W-:Y:S01]  /*12e0*/  IMAD.X R17, R69, 0x1, R64, P1 ;  /* 0x0000000145117824 */ /* 0x000fe200008e0640 */
[----:B------:R-:W-:-:S03]  /*12f0*/  ISETP.GE.AND P1, PT, R52, UR5, PT ;  /* 0x0000000534007c0c */ /* 0x000fc6000bf26270 */
[----:B------:R0:W2:Y:S01]  /*1300*/  @!P0 LDG.E.U16 R33, desc[UR6][R18.64] ;  /* 0x0000000612218981 */ /* 0x0000a2000c1e1500 */
[----:B------:R-:W-:Y:S02]  /*1310*/  IADD3 R34, P0, R68, R59, RZ ;  /* 0x0000003b44227210 */ /* 0x000fe40007f1e0ff */
[----:B------:R-:W-:Y:S02]  /*1320*/  PRMT R76, RZ, 0x7610, R76 ;  /* 0x00007610ff4c7816 */ /* 0x000fe4000000004c */
[----:B------:R-:W-:Y:S01]  /*1330*/  PRMT R23, RZ, 0x7610, R23 ;  /* 0x00007610ff177816 */ /* 0x000fe20000000017 */
[----:B------:R-:W-:-:S05]  /*1340*/  IMAD.X R35, R69, 0x1, R63, P0 ;  /* 0x0000000145237824 */ /* 0x000fca00000e063f */
[----:B------:R-:W3:Y:S01]  /*1350*/  @!P1 LDG.E.U16 R76, desc[UR6][R34.64] ;  /* 0x00000006224c9981 */ /* 0x000ee2000c1e1500 */
[----:B------:R-:W-:Y:S02]  /*1360*/  ISETP.GE.AND P1, PT, R2, UR5, PT ;  /* 0x0000000502007c0c */ /* 0x000fe4000bf26270 */
[----:B------:R-:W-:Y:S01]  /*1370*/  IADD3 R20, P0, R68, R58, RZ ;  /* 0x0000003a44147210 */ /* 0x000fe20007f1e0ff */
[----:B------:R1:W4:Y:S01]  /*1380*/  @!P2 LDG.E.U16 R23, desc[UR6][R16.64] ;  /* 0x000000061017a981 */ /* 0x000322000c1e1500 */
[----:B------:R-:W-:-:S03]  /*1390*/  PRMT R32, RZ, 0x7610, R32 ;  /* 0x00007610ff207816 */ /* 0x000fc60000000020 */
[----:B------:R-:W-:-:S06]  /*13a0*/  IMAD.X R21, R69, 0x1, R62, P0 ;  /* 0x0000000145157824 */ /* 0x000fcc00000e063e */
[----:B------:R5:W4:Y:S01]  /*13b0*/  @!P1 LDG.E.U16 R32, desc[UR6][R20.64] ;  /* 0x0000000614209981 */ /* 0x000b22000c1e1500 */
[----:B------:R-:W-:Y:S01]  /*13c0*/  BAR.SYNC.DEFER_BLOCKING 0x0 ;  /* 0x0000000000007b1d */ /* 0x000fe20000010000 */
[----:B------:R-:W-:Y:S01]  /*13d0*/  ISETP.GE.AND P0, PT, R0, UR5, PT ;  /* 0x0000000500007c0c */ /* 0x000fe2000bf06270 */
[C---:B0-----:R-:W-:Y:S01]  /*13e0*/  IMAD.WIDE R18, R55.reuse, 0x2, R36 ;  /* 0x0000000237127825 */ /* 0x041fe200078e0224 */
[----:B------:R-:W-:Y:S02]  /*13f0*/  PRMT R22, RZ, 0x7610, R22 ;  /* 0x00007610ff167816 */ /* 0x000fe40000000016 */
[----:B------:R-:W-:Y:S01]  /*1400*/  PRMT R70, RZ, 0x7610, R70 ;  /* 0x00007610ff467816 */ /* 0x000fe20000000046 */
[C---:B-1----:R-:W-:Y:S01]  /*1410*/  IMAD.WIDE R16, R55.reuse, 0x2, R38 ;  /* 0x0000000237107825 */ /* 0x042fe200078e0226 */
[----:B------:R-:W-:Y:S02]  /*1420*/  PRMT R72, RZ, 0x7610, R72 ;  /* 0x00007610ff487816 */ /* 0x000fe40000000048 */
[----:B------:R-:W-:Y:S01]  /*1430*/  PRMT R74, RZ, 0x7610, R74 ;  /* 0x00007610ff4a7816 */ /* 0x000fe2000000004a */
[----:B-----5:R-:W-:Y:S01]  /*1440*/  IMAD.WIDE R20, R55, 0x2, R40 ;  /* 0x0000000237147825 */ /* 0x020fe200078e0228 */
[----:B------:R-:W-:-:S02]  /*1450*/  PRMT R71, RZ, 0x7610, R71 ;  /* 0x00007610ff477816 */ /* 0x000fc40000000047 */
[----:B------:R-:W-:Y:S02]  /*1460*/  PRMT R73, RZ, 0x7610, R73 ;  /* 0x00007610ff497816 */ /* 0x000fe40000000049 */
[----:B------:R-:W-:Y:S01]  /*1470*/  PRMT R75, RZ, 0x7610, R75 ;  /* 0x00007610ff4b7816 */ /* 0x000fe2000000004b */
[----:B------:R0:W5:Y:S04]  /*1480*/  @!P0 LDG.E.U16 R22, desc[UR6][R18.64] ;  /* 0x0000000612168981 */ /* 0x000168000c1e1500 */
[----:B------:R1:W5:Y:S04]  /*1490*/  @!P0 LDG.E.U16 R70, desc[UR6][R16.64] ;  /* 0x0000000610468981 */ /* 0x000368000c1e1500 */
[----:B------:R1:W5:Y:S01]  /*14a0*/  @!P0 LDG.E.U16 R72, desc[UR6][R20.64] ;  /* 0x0000000614488981 */ /* 0x000362000c1e1500 */
[----:B0-----:R-:W-:-:S04]  /*14b0*/  IMAD.WIDE R18, R55, 0x2, R42 ;  /* 0x0000000237127825 */ /* 0x001fc800078e022a */
[C---:B-1----:R-:W-:Y:S01]  /*14c0*/  IMAD.WIDE R16, R55.reuse, 0x2, R44 ;  /* 0x0000000237107825 */ /* 0x042fe200078e022c */
[----:B------:R0:W5:Y:S03]  /*14d0*/  @!P0 LDG.E.U16 R74, desc[UR6][R18.64] ;  /* 0x00000006124a8981 */ /* 0x000166000c1e1500 */
[C---:B------:R-:W-:Y:S01]  /*14e0*/  IMAD.WIDE R20, R55.reuse, 0x2, R46 ;  /* 0x0000000237147825 */ /* 0x040fe200078e022e */
[----:B------:R1:W5:Y:S04]  /*14f0*/  @!P0 LDG.E.U16 R71, desc[UR6][R16.64] ;  /* 0x0000000610478981 */ /* 0x000368000c1e1500 */
[----:B------:R-:W5:Y:S01]  /*1500*/  @!P0 LDG.E.U16 R73, desc[UR6][R20.64] ;  /* 0x0000000614498981 */ /* 0x000f62000c1e1500 */
[----:B0-----:R-:W-:-:S04]  /*1510*/  IMAD.WIDE R18, R55, 0x2, R48 ;  /* 0x0000000237127825 */ /* 0x001fc800078e0230 */
[----:B-1----:R-:W-:-:S05]  /*1520*/  IMAD.WIDE R16, R55, 0x2, R66 ;  /* 0x0000000237107825 */ /* 0x002fca00078e0242 */
[----:B------:R-:W5:Y:S04]  /*1530*/  @!P0 LDG.E.U16 R75, desc[UR6][R16.64] ;  /* 0x00000006104b8981 */ /* 0x000f68000c1e1500 */
[----:B---3--:R0:W-:Y:S02]  /*1540*/  STS.U16 [R15+UR4+0x1400], R76 ;  /* 0x0014004c0f007988 */ /* 0x0081e40008000404 */
[----:B0-----:R-:W-:-:S06]  /*1550*/  PRMT R76, RZ, 0x7610, R76 ;  /* 0x00007610ff4c7816 */ /* 0x001fcc000000004c */
[----:B------:R-:W3:Y:S04]  /*1560*/  @!P0 LDG.E.U16 R76, desc[UR6][R18.64] ;  /* 0x00000006124c8981 */ /* 0x000ee8000c1e1500 */
[----:B--2---:R-:W-:Y:S04]  /*1570*/  STS.U16 [R15+UR4+0x1000], R33 ;  /* 0x001000210f007988 */ /* 0x004fe80008000404 */
[----:B----4-:R-:W-:Y:S04]  /*1580*/  STS.U16 [R15+UR4+0x1200], R23 ;  /* 0x001200170f007988 */ /* 0x010fe80008000404 */
[----:B------:R-:W-:Y:S04]  /*1590*/  STS.U16 [R15+UR4+0x1600], R32 ;  /* 0x001600200f007988 */ /* 0x000fe80008000404 */
[----:B-----5:R-:W-:Y:S04]  /*15a0*/  STS.U16 [R15+UR4], R22 ;  /* 0x000000160f007988 */ /* 0x020fe80008000404 */
[----:B------:R-:W-:Y:S04]  /*15b0*/  STS.U16 [R15+UR4+0x200], R70 ;  /* 0x000200460f007988 */ /* 0x000fe80008000404 */
[----:B------:R-:W-:Y:S04]  /*15c0*/  STS.U16 [R15+UR4+0x400], R72 ;  /* 0x000400480f007988 */ /* 0x000fe80008000404 */
[----:B------:R-:W-:Y:S04]  /*15d0*/  STS.U16 [R15+UR4+0x600], R74 ;  /* 0x0006004a0f007988 */ /* 0x000fe80008000404 */
[----:B------:R-:W-:Y:S04]  /*15e0*/  STS.U16 [R15+UR4+0x800], R71 ;  /* 0x000800470f007988 */ /* 0x000fe80008000404 */
[----:B------:R-:W-:Y:S04]  /*15f0*/  STS.U16 [R15+UR4+0xa00], R73 ;  /* 0x000a00490f007988 */ /* 0x000fe80008000404 */
[----:B------:R-:W-:Y:S01]  /*1600*/  STS.U16 [R15+UR4+0xe00], R75 ;  /* 0x000e004b0f007988 */ /* 0x000fe20008000404 */
[----:B------:R-:W-:-:S05]  /*1610*/  VIADD R56, R56, 0xffffffff ;  /* 0xffffffff38387836 */ /* 0x000fca0000000000 */
[----:B------:R-:W-:Y:S01]  /*1620*/  ISETP.NE.U32.AND P0, PT, R56, RZ, PT ;  /* 0x000000ff3800720c */ /* 0x000fe20003f05070 */
[----:B------:R-:W-:Y:S01]  /*1630*/  UIADD3 UR5, UR5, -0x20, URZ ;  /* 0xffffffe005057890 */ /* 0x000fe2000fffe03f */
[----:B------:R-:W-:-:S04]  /*1640*/  IMAD.WIDE R66, R57, 0x2, R66 ;  /* 0x0000000239427825 */ /* 0x000fc800078e0242 */
[----:B------:R-:W-:-:S04]  /*1650*/  IMAD.WIDE R48, R57, 0x2, R48 ;  /* 0x0000000239307825 */ /* 0x000fc800078e0230 */
[----:B------:R-:W-:-:S04]  /*1660*/  IMAD.WIDE R46, R57, 0x2, R46 ;  /* 0x00000002392e7825 */ /* 0x000fc800078e022e */
[----:B------:R-:W-:-:S04]  /*1670*/  IMAD.WIDE R44, R57, 0x2, R44 ;  /* 0x00000002392c7825 */ /* 0x000fc800078e022c */
[----:B------:R-:W-:-:S04]  /*1680*/  IMAD.WIDE R42, R57, 0x2, R42 ;  /* 0x00000002392a7825 */ /* 0x000fc800078e022a */
[----:B------:R-:W-:-:S04]  /*1690*/  IMAD.WIDE R40, R57, 0x2, R40 ;  /* 0x0000000239287825 */ /* 0x000fc800078e0228 */
[----:B------:R-:W-:-:S04]  /*16a0*/  IMAD.WIDE R38, R57, 0x2, R38 ;  /* 0x0000000239267825 */ /* 0x000fc800078e0226 */
[----:B------:R-:W-:-:S04]  /*16b0*/  IMAD.WIDE R36, R57, 0x2, R36 ;  /* 0x0000000239247825 */ /* 0x000fc800078e0224 */
[----:B------:R-:W-:Y:S01]  /*16c0*/  IMAD.WIDE R68, R54, 0x2, R68 ;  /* 0x0000000236447825 */ /* 0x000fe200078e0244 */
[----:B---3--:R-:W-:Y:S01]  /*16d0*/  STS.U16 [R15+UR4+0xc00], R76 ;  /* 0x000c004c0f007988 */ /* 0x008fe20008000404 */
[----:B------:R-:W-:Y:S06]  /*16e0*/  BAR.SYNC.DEFER_BLOCKING 0x0 ;  /* 0x0000000000007b1d */ /* 0x000fec0000010000 */
[----:B------:R-:W-:Y:S04]  /*16f0*/  LDSM.16.MT88.4 R32, [R51+0x1000] ;  /* 0x001000003320783b */ /* 0x000fe80000004200 */
[----:B------:R-:W0:Y:S04]  /*1700*/  LDSM.16.M88.4 R16, [R50] ;  /* 0x000000003210783b */ /* 0x000e280000000200 */
[----:B------:R-:W1:Y:S01]  /*1710*/  LDSM.16.M88.4 R20, [R50+0x800] ;  /* 0x000800003214783b */ /* 0x000e620000000200 */
[C---:B0-----:R-:W-:Y:S06]  /*1720*/  HMMA.16816.F32.BF16 R24, R32.reuse, R16, R24 ;  /* 0x000000102018723c */ /* 0x041fec0000041818 */
[----:B-1----:R-:W-:Y:S01]  /*1730*/  HMMA.16816.F32.BF16 R28, R32, R20, R28 ;  /* 0x00000014201c723c */ /* 0x002fe2000004181c */
[----:B------:R-:W0:-:S15]  /*1740*/  LDSM.16.MT88.4 R32, [R51+0x1400] ;  /* 0x001400003320783b */ /* 0x000e1e0000004200 */
[----:B------:R-:W-:-:S02]  /*1750*/  NOP ;  /* 0x0000000000007918 */ /* 0x000fc40000000000 */
[C---:B0-----:R-:W-:Y:S06]  /*1760*/  HMMA.16816.F32.BF16 R24, R32.reuse, R18, R24 ;  /* 0x000000122018723c */ /* 0x041fec0000041818 */
[----:B------:R-:W-:Y:S01]  /*1770*/  HMMA.16816.F32.BF16 R28, R32, R22, R28 ;  /* 0x00000016201c723c */ /* 0x000fe2000004181c */
[----:B------:R-:W-:-:S08]  /*1780*/  NOP ;  /* 0x0000000000007918 */ /* 0x000fd00000000000 */
[----:B------:R-:W-:-:S15]  /*1790*/  @P0 BRA `(.L_x_1) ;  /* 0xfffffff800b80947 */ /* 0x000fde000383ffff */
[----:B------:R-:W-:Y:S02]  /*17a0*/  F2FP.BF16.F32.PACK_AB R27, R31, R27 ;  /* 0x0000001b1f1b723e */ /* 0x000fe400000010ff */
[----:B------:R-:W-:Y:S02]  /*17b0*/  F2FP.BF16.F32.PACK_AB R26, R30, R26 ;  /* 0x0000001a1e1a723e */ /* 0x000fe400000010ff */
[----:B------:R-:W-:Y:S02]  /*17c0*/  F2FP.BF16.F32.PACK_AB R25, R29, R25 ;  /* 0x000000191d19723e */ /* 0x000fe400000010ff */
[----:B------:R-:W-:-:S07]  /*17d0*/  F2FP.BF16.F32.PACK_AB R24, R28, R24 ;  /* 0x000000181c18723e */ /* 0x000fce00000010ff */
.L_x_0:
[----:B------:R-:W0:Y:S01]  /*17e0*/  S2R R15, SR_TID.X ;  /* 0x00000000000f7919 */ /* 0x000e220000002100 */
[----:B------:R-:W1:Y:S01]  /*17f0*/  S2UR UR5, SR_CgaCtaId ;  /* 0x00000000000579c3 */ /* 0x000e620000008800 */
[----:B------:R-:W-:Y:S01]  /*1800*/  LOP3.LUT R4, R4, 0x60, RZ, 0xc0, !PT ;  /* 0x0000006004047812 */ /* 0x000fe200078ec0ff */
[----:B------:R-:W-:-:S06]  /*1810*/  UMOV UR4, 0x400 ;  /* 0x0000040000047882 */ /* 0x000fcc0000000000 */
[----:B------:R-:W-:Y:S01]  /*1820*/  BAR.SYNC.DEFER_BLOCKING 0x0 ;  /* 0x0000000000007b1d */ /* 0x000fe20000010000 */
[----:B------:R-:W-:-:S07]  /*1830*/  LOP3.LUT R4, R4, 0x300, R5, 0xf8, !PT ;  /* 0x0000030004047812 */ /* 0x000fce00078ef805 */
[----:B------:R-:W2:Y:S01]  /*1840*/  LDC R22, c[0x0][0x248] ;  /* 0x00009200ff167b82 */ /* 0x000ea20000000800 */
[----:B------:R-:W-:Y:S01]  /*1850*/  ULDC.64 UR10, c[0x0][0x228] ;  /* 0x00008a00000a7ab9 */ /* 0x000fe20000000a00 */
[----:B------:R-:W-:Y:S01]  /*1860*/  ULDC.64 UR8, c[0x0][0x220] ;  /* 0x0000880000087ab9 */ /* 0x000fe20000000a00 */
[----:B------:R-:W-:-:S04]  /*1870*/  ISETP.GE.AND P0, PT, R14, UR10, PT ;  /* 0x0000000a0e007c0c */ /* 0x000fc8000bf06270 */
[----:B------:R-:W-:Y:S02]  /*1880*/  ISETP.LT.AND P2, PT, R6, UR11, !P0 ;  /* 0x0000000b06007c0c */ /* 0x000fe4000c741270 */
[----:B------:R-:W-:Y:S01]  /*1890*/  ISETP.LT.AND P5, PT, R8, UR11, !P0 ;  /* 0x0000000b08007c0c */ /* 0x000fe2000c7a1270 */
[----:B-1----:R-:W-:-:S03]  /*18a0*/  ULEA UR4, UR5, UR4, 0x18 ;  /* 0x0000000405047291 */ /* 0x002fc6000f8ec03f */
[----:B------:R-:W-:Y:S01]  /*18b0*/  ULDC UR5, c[0x0][0x244] ;  /* 0x0000910000057ab9 */ /* 0x000fe20000000800 */
[----:B0-----:R-:W-:Y:S01]  /*18c0*/  SHF.R.S32.HI R0, RZ, 0x7, R15 ;  /* 0x00000007ff007819 */ /* 0x001fe2000001140f */
[C---:B------:R-:W-:Y:S02]  /*18d0*/  IMAD.SHL.U32 R2, R15.reuse, 0x80, RZ ;  /* 0x000000800f027824 */ /* 0x040fe400078e00ff */
[----:B------:R-:W-:Y:S01]  /*18e0*/  IMAD.SHL.U32 R5, R15, 0x4, RZ ;  /* 0x000000040f057824 */ /* 0x000fe200078e00ff */
[----:B------:R-:W-:Y:S01]  /*18f0*/  SGXT R0, R0, 0x1 ;  /* 0x000000010000781a */ /* 0x000fe20000000200 */
[----:B--2---:R-:W-:Y:S01]  /*1900*/  IMAD R16, R10, R22, RZ ;  /* 0x000000160a107224 */ /* 0x004fe200078e02ff */
[----:B------:R-:W-:Y:S02]  /*1910*/  LOP3.LUT R2, R2, 0xc00, RZ, 0xc0, !PT ;  /* 0x00000c0002027812 */ /* 0x000fe400078ec0ff */
[----:B------:R-:W-:Y:S02]  /*1920*/  LOP3.LUT R0, R0, 0x840, RZ, 0xc0, !PT ;  /* 0x0000084000007812 */ /* 0x000fe400078ec0ff */
[----:B------:R-:W-:-:S02]  /*1930*/  LOP3.LUT R5, R2, 0xfc, R5, 0xf8, !PT ;  /* 0x000000fc02057812 */ /* 0x000fc400078ef805 */
[--C-:B------:R-:W-:Y:S02]  /*1940*/  LOP3.LUT R3, R0, 0x1c, R15.reuse, 0xf8, !PT ;  /* 0x0000001c00037812 */ /* 0x100fe400078ef80f */
[----:B------:R-:W-:Y:S02]  /*1950*/  SHF.R.U32.HI R0, RZ, 0x1, R15 ;  /* 0x00000001ff007819 */ /* 0x000fe4000001160f */
[----:B------:R-:W-:Y:S02]  /*1960*/  LOP3.LUT R3, R3, R4, RZ, 0x3c, !PT ;  /* 0x0000000403037212 */ /* 0x000fe400078e3cff */
[----:B------:R-:W-:Y:S01]  /*1970*/  LOP3.LUT R15, R5, 0x60, R0, 0x78, !PT ;  /* 0x00000060050f7812 */ /* 0x000fe200078e7800 */
[----:B------:R-:W-:Y:S01]  /*1980*/  IMAD R0, R14, UR5, RZ ;  /* 0x000000050e007c24 */ /* 0x000fe2000f8e02ff */
[----:B------:R-:W-:Y:S01]  /*1990*/  LOP3.LUT R2, R3, 0x20, RZ, 0x3c, !PT ;  /* 0x0000002003027812 */ /* 0x000fe200078e3cff */
[----:B------:R-:W-:Y:S01]  /*19a0*/  STS [R3+UR4], R24 ;  /* 0x0000001803007988 */ /* 0x000fe20008000804 */
[----:B------:R-:W-:-:S02]  /*19b0*/  IMAD R14, R6, R22, RZ ;  /* 0x00000016060e7224 */ /* 0x000fc400078e02ff */
[C---:B------:R-:W-:Y:S01]  /*19c0*/  LEA R18, P1, R0.reuse, UR8, 0x1 ;  /* 0x0000000800127c11 */ /* 0x040fe2000f8208ff */
[----:B------:R-:W-:Y:S03]  /*19d0*/  STS [R3+UR4+0x80], R25 ;  /* 0x0000801903007988 */ /* 0x000fe60008000804 */
[----:B------:R-:W-:Y:S01]  /*19e0*/  LEA.HI.X.SX32 R20, R0, UR9, 0x1, P1 ;  /* 0x0000000900147c11 */ /* 0x000fe200088f0eff */
[----:B------:R-:W-:Y:S01]  /*19f0*/  STS [R2+UR4+0x400], R26 ;  /* 0x0004001a02007988 */ /* 0x000fe20008000804 */
[C---:B------:R-:W-:Y:S01]  /*1a00*/  ISETP.LT.AND P1, PT, R7.reuse, UR11, !P0 ;  /* 0x0000000b07007c0c */ /* 0x040fe2000c721270 */
[-C--:B------:R-:W-:Y:S02]  /*1a10*/  IMAD R7, R7, R22.reuse, RZ ;  /* 0x0000001607077224 */ /* 0x080fe400078e02ff */
[----:B------:R0:W-:Y:S01]  /*1a20*/  STS [R2+UR4+0x480], R27 ;  /* 0x0004801b02007988 */ /* 0x0001e20008000804 */
[----:B------:R-:W-:Y:S01]  /*1a30*/  IMAD R0, R8, R22, RZ ;  /* 0x0000001608007224 */ /* 0x000fe200078e02ff */
[----:B------:R-:W-:Y:S01]  /*1a40*/  BAR.SYNC.DEFER_BLOCKING 0x0 ;  /* 0x0000000000007b1d */ /* 0x000fe20000010000 */
[----:B------:R-:W-:-:S04]  /*1a50*/  LEA R4, P4, R7, R18, 0x1 ;  /* 0x0000001207047211 */ /* 0x000fc800078808ff */
[----:B------:R-:W-:Y:S02]  /*1a60*/  LEA.HI.X.SX32 R5, R7, R20, 0x1, P4 ;  /* 0x0000001407057211 */ /* 0x000fe400020f0eff */
[C---:B0-----:R-:W-:Y:S02]  /*1a70*/  LEA R2, P3, R14.reuse, R18, 0x1 ;  /* 0x000000120e027211 */ /* 0x041fe400078608ff */
[C---:B------:R-:W-:Y:S01]  /*1a80*/  ISETP.LT.AND P4, PT, R9.reuse, UR11, !P0 ;  /* 0x0000000b09007c0c */ /* 0x040fe2000c781270 */
[----:B------:R-:W-:Y:S01]  /*1a90*/  IMAD R9, R9, R22, RZ ;  /* 0x0000001609097224 */ /* 0x000fe200078e02ff */
[----:B------:R-:W-:Y:S02]  /*1aa0*/  LEA.HI.X.SX32 R3, R14, R20, 0x1, P3 ;  /* 0x000000140e037211 */ /* 0x000fe400018f0eff */
[----:B------:R-:W-:Y:S01]  /*1ab0*/  ISETP.LT.AND P3, PT, R11, UR11, !P0 ;  /* 0x0000000b0b007c0c */ /* 0x000fe2000c761270 */
[C---:B------:R-:W-:Y:S01]  /*1ac0*/  IMAD R11, R22.reuse, 0x20, R14 ;  /* 0x00000020160b7824 */ /* 0x040fe200078e020e */
[----:B------:R-:W0:Y:S04]  /*1ad0*/  LDS R17, [R15+UR4] ;  /* 0x000000040f117984 */ /* 0x000e280008000800 */
[----:B------:R-:W1:Y:S04]  /*1ae0*/  LDS R19, [R15+UR4+0x100] ;  /* 0x000100040f137984 */ /* 0x000e680008000800 */
[----:B------:R-:W2:Y:S04]  /*1af0*/  LDS R21, [R15+UR4+0x200] ;  /* 0x000200040f157984 */ /* 0x000ea80008000800 */
[----:B------:R3:W4:Y:S02]  /*1b00*/  LDS R23, [R15+UR4+0x300] ;  /* 0x000300040f177984 */ /* 0x0007240008000800 */
[----:B---3--:R-:W-:-:S02]  /*1b10*/  IMAD R15, R22, 0x8, R11 ;  /* 0x00000008160f7824 */ /* 0x008fc400078e020b */
[----:B0-----:R0:W-:Y:S01]  /*1b20*/  @P2 STG.E.U16 desc[UR6][R2.64], R17 ;  /* 0x0000001102002986 */ /* 0x0011e2000c101506 */
[----:B------:R-:W-:-:S03]  /*1b30*/  LEA R6, P2, R0, R18, 0x1 ;  /* 0x0000001200067211 */ /* 0x000fc600078408ff */
[----:B-1----:R1:W-:Y:S01]  /*1b40*/  @P1 STG.E.U16 desc[UR6][R4.64], R19 ;  /* 0x0000001304001986 */ /* 0x0023e2000c101506 */
[----:B------:R-:W-:Y:S01]  /*1b50*/  LEA.HI.X.SX32 R7, R0, R20, 0x1, P2 ;  /* 0x0000001400077211 */ /* 0x000fe200010f0eff */
[----:B------:R-:W-:Y:S01]  /*1b60*/  IMAD R0, R22, 0x8, R15 ;  /* 0x0000000816007824 */ /* 0x000fe200078e020f */
[-C--:B------:R-:W-:Y:S02]  /*1b70*/  LEA R8, P1, R11, R18.reuse, 0x1 ;  /* 0x000000120b087211 */ /* 0x080fe400078208ff */
[----:B------:R-:W-:Y:S01]  /*1b80*/  ISETP.LT.AND P2, PT, R12, UR11, !P0 ;  /* 0x0000000b0c007c0c */ /* 0x000fe2000c741270 */
[----:B--2---:R2:W-:Y:S01]  /*1b90*/  @P5 STG.E.U16 desc[UR6][R6.64], R21 ;  /* 0x0000001506005986 */ /* 0x0045e2000c101506 */
[----:B0-----:R-:W-:Y:S02]  /*1ba0*/  LEA R2, P6, R9, R18, 0x1 ;  /* 0x0000001209027211 */ /* 0x001fe400078c08ff */
[----:B------:R-:W-:Y:S02]  /*1bb0*/  PRMT R17, R17, 0x7632, R17 ;  /* 0x0000763211117816 */ /* 0x000fe40000000011 */
[----:B------:R-:W-:-:S02]  /*1bc0*/  LEA.HI.X.SX32 R3, R9, R20, 0x1, P6 ;  /* 0x0000001409037211 */ /* 0x000fc400030f0eff */
[----:B------:R-:W-:Y:S02]  /*1bd0*/  LEA.HI.X.SX32 R9, R11, R20, 0x1, P1 ;  /* 0x000000140b097211 */ /* 0x000fe400008f0eff */
[CC--:B-1----:R-:W-:Y:S01]  /*1be0*/  LEA R4, P1, R0.reuse, R18.reuse, 0x1 ;  /* 0x0000001200047211 */ /* 0x0c2fe200078208ff */
[----:B----4-:R0:W-:Y:S01]  /*1bf0*/  @P4 STG.E.U16 desc[UR6][R2.64], R23 ;  /* 0x0000001702004986 */ /* 0x0101e2000c101506 */
[----:B------:R-:W-:Y:S02]  /*1c00*/  LEA R14, P6, R15, R18, 0x1 ;  /* 0x000000120f0e7211 */ /* 0x000fe400078c08ff */
[----:B------:R-:W-:Y:S01]  /*1c10*/  LEA.HI.X.SX32 R5, R0, R20, 0x1, P1 ;  /* 0x0000001400057211 */ /* 0x000fe200008f0eff */
[----:B------:R0:W-:Y:S01]  /*1c20*/  @P3 STG.E.U16 desc[UR6][R8.64], R17 ;  /* 0x0000001108003986 */ /* 0x0001e2000c101506 */
[----:B------:R-:W-:Y:S02]  /*1c30*/  ISETP.LT.AND P1, PT, R13, UR11, !P0 ;  /* 0x0000000b0d007c0c */ /* 0x000fe4000c721270 */
[----:B------:R-:W-:-:S02]  /*1c40*/  ISETP.LT.AND P0, PT, R10, UR11, !P0 ;  /* 0x0000000b0a007c0c */ /* 0x000fc4000c701270 */
[----:B------:R-:W-:Y:S02]  /*1c50*/  LEA.HI.X.SX32 R15, R15, R20, 0x1, P6 ;  /* 0x000000140f0f7211 */ /* 0x000fe400030f0eff */
[----:B--2---:R-:W-:Y:S02]  /*1c60*/  PRMT R7, R19, 0x7632, R7 ;  /* 0x0000763213077816 */ /* 0x004fe40000000007 */
[----:B------:R-:W-:Y:S02]  /*1c70*/  PRMT R0, R21, 0x7632, R0 ;  /* 0x0000763215007816 */ /* 0x000fe40000000000 */
[C---:B------:R-:W-:Y:S01]  /*1c80*/  LEA R12, P6, R16.reuse, R18, 0x1 ;  /* 0x00000012100c7211 */ /* 0x040fe200078c08ff */
[----:B------:R0:W-:Y:S03]  /*1c90*/  @P2 STG.E.U16 desc[UR6][R14.64], R7 ;  /* 0x000000070e002986 */ /* 0x0001e6000c101506 */
[----:B------:R-:W-:Y:S01]  /*1ca0*/  LEA.HI.X.SX32 R13, R16, R20, 0x1, P6 ;  /* 0x00000014100d7211 */ /* 0x000fe200030f0eff */
[----:B------:R0:W-:Y:S01]  /*1cb0*/  @P1 STG.E.U16 desc[UR6][R4.64], R0 ;  /* 0x0000000004001986 */ /* 0x0001e2000c101506 */
[----:B------:R-:W-:Y:S07]  /*1cc0*/  @!P0 EXIT ;  /* 0x000000000000894d */ /* 0x000fee0003800000 */
[----:B------:R-:W-:-:S05]  /*1cd0*/  PRMT R6, R23, 0x7632, R6 ;  /* 0x0000763217067816 */ /* 0x000fca0000000006 */
[----:B------:R-:W-:Y:S01]  /*1ce0*/  STG.E.U16 desc[UR6][R12.64], R6 ;  /* 0x000000060c007986 */ /* 0x000fe2000c101506 */
[----:B------:R-:W-:Y:S05]  /*1cf0*/  EXIT ;  /* 0x000000000000794d */ /* 0x000fea0003800000 */
.L_x_2:
[----:B------:R-:W-:-:S00]  /*1d00*/  BRA `(.L_x_2) ;  /* 0xfffffffc00fc7947 */ /* 0x000fc0000383ffff */
[----:B------:R-:W-:-:S00]  /*1d10*/  NOP ;  /* 0x0000000000007918 */ /* 0x000fc00000000000 */
        /* <DEDUP_REMOVED lines=14> */
.L_x_3:


//--------------------- .nv.shared.matmul_kernel  --------------------------
	.section	.nv.shared.matmul_kernel,"aw",@nobits
	.sectionflags	@""
	.align	16
	.zero		1024


//--------------------- .nv.shared.reserved.0     --------------------------
	.section	.nv.shared.reserved.0,"aw",@nobits
	.weak		__nv_reservedSMEM_offset_0_alias
	.size		__nv_reservedSMEM_offset_0_alias, 0, 0
	.other		__nv_reservedSMEM_offset_0_alias,@"STO_CUDA_RESERVED_SHARED STV_DEFAULT"
__nv_reservedSMEM_offset_0_alias:
	.zero		0


//--------------------- .nv.constant0.matmul_kernel --------------------------
	.section	.nv.constant0.matmul_kernel,"a",@progbits
	.sectionflags	@""
	.align	4
.nv.constant0.matmul_kernel:
	.zero		608


//--------------------- SYMBOLS --------------------------

	.type		.nv.reservedSmem.offset0,@object
	.size		.nv.reservedSmem.offset0,0x4
